	.target	sm_100a

	.elftype	@"ET_EXEC"


//--------------------- .note.nv.tkinfo           --------------------------
	.section	.note.nv.tkinfo,"",@"SHT_NOTE"
	.sectionflags	@"SHF_NOTE_NV_TKINFO"
	.tkinfo
        /*0018*/ 	.word	0x00000081
        /*0030*/ 	.string	""
        /*0030*/ 	.string	"ptxas-blackwell"
        /*0030*/ 	.string	"Cuda compilation tools, release 12.9, V12.9.86"
        /*0030*/ 	.string	"Build cuda_12.9.r12.9/compiler.36037853_0"
        /*0030*/ 	.string	"-v  -suppress-debug-info  -lineinfo  -arch sm_100a "



//--------------------- .note.nv.cuver            --------------------------
	.section	.note.nv.cuver,"",@"SHT_NOTE"
	.sectionflags	@"SHF_NOTE_NV_CUVER"
        /*0018*/ 	.short	0x0001
        /*001a*/ 	.short	0x0064
        /*001c*/ 	.short	0x0001
        /*001e*/ 	.short	0x0000
        /*0020*/ 	.short	0x0001
        /*0022*/ 	.short	0x0000


//--------------------- .nv.info                  --------------------------
	.section	.nv.info,"",@"SHT_CUDA_INFO"
	.align	4


	//----- nvinfo : EIATTR_REGCOUNT
	.align		4
        /*0000*/ 	.byte	0x04, 0x2f
        /*0002*/ 	.short	(.L_4 - .L_3)
	.align		4
.L_3:
        /*0004*/ 	.word	index@(gluon_mma)
        /*0008*/ 	.word	0x0000009d


	//----- nvinfo : EIATTR_FRAME_SIZE
	.align		4
.L_4:
        /*000c*/ 	.byte	0x04, 0x11
        /*000e*/ 	.short	(.L_6 - .L_5)
	.align		4
.L_5:
        /*0010*/ 	.word	index@($__internal_2_$__cuda_sm10x_tcgen05_guardrail_trap_unallocated_columns_being_dealloced)
        /*0014*/ 	.word	0x00000000


	//----- nvinfo : EIATTR_FRAME_SIZE
	.align		4
.L_6:
        /*0018*/ 	.byte	0x04, 0x11
        /*001a*/ 	.short	(.L_8 - .L_7)
	.align		4
.L_7:
        /*001c*/ 	.word	index@($__internal_1_$__cuda_sm10x_tcgen05_guardrail_trap_phase_invalid_during_alloc)
        /*0020*/ 	.word	0x00000000


	//----- nvinfo : EIATTR_FRAME_SIZE
	.align		4
.L_8:
        /*0024*/ 	.byte	0x04, 0x11
        /*0026*/ 	.short	(.L_10 - .L_9)
	.align		4
.L_9:
        /*0028*/ 	.word	index@($__internal_0_$__cuda_sm10x_tcgen05_guardrail_trap_col_being_dealloced_not_returned_by_alloc)
        /*002c*/ 	.word	0x00000000


	//----- nvinfo : EIATTR_FRAME_SIZE
	.align		4
.L_10:
        /*0030*/ 	.byte	0x04, 0x11
        /*0032*/ 	.short	(.L_12 - .L_11)
	.align		4
.L_11:
        /*0034*/ 	.word	index@(gluon_mma)
        /*0038*/ 	.word	0x00000000


	//----- nvinfo : EIATTR_MIN_STACK_SIZE
	.align		4
.L_12:
        /*003c*/ 	.byte	0x04, 0x12
        /*003e*/ 	.short	(.L_14 - .L_13)
	.align		4
.L_13:
        /*0040*/ 	.word	index@(gluon_mma)
        /*0044*/ 	.word	0x00000000
.L_14:


//--------------------- .nv.info.gluon_mma        --------------------------
	.section	.nv.info.gluon_mma,"",@"SHT_CUDA_INFO"
	.sectionflags	@""
	.align	4


	//----- nvinfo : EIATTR_CUDA_API_VERSION
	.align		4
        /*0000*/ 	.byte	0x04, 0x37
        /*0002*/ 	.short	(.L_16 - .L_15)
.L_15:
        /*0004*/ 	.word	0x00000081


	//----- nvinfo : EIATTR_KPARAM_INFO
	.align		4
.L_16:
        /*0008*/ 	.byte	0x04, 0x17
        /*000a*/ 	.short	(.L_18 - .L_17)
.L_17:
        /*000c*/ 	.word	0x00000000
        /*0010*/ 	.short	0x0004
        /*0012*/ 	.short	0x0020
        /*0014*/ 	.byte	0x00, 0xf4, 0x21, 0x00


	//----- nvinfo : EIATTR_KPARAM_INFO
	.align		4
.L_18:
        /*0018*/ 	.byte	0x04, 0x17
        /*001a*/ 	.short	(.L_20 - .L_19)
.L_19:
        /*001c*/ 	.word	0x00000000
        /*0020*/ 	.short	0x0003
        /*0022*/ 	.short	0x0018
        /*0024*/ 	.byte	0x00, 0xf4, 0x21, 0x00


	//----- nvinfo : EIATTR_KPARAM_INFO
	.align		4
.L_20:
        /*0028*/ 	.byte	0x04, 0x17
        /*002a*/ 	.short	(.L_22 - .L_21)
.L_21:
        /*002c*/ 	.word	0x00000000
        /*0030*/ 	.short	0x0002
        /*0032*/ 	.short	0x0010
        /*0034*/ 	.byte	0x00, 0xf4, 0x21, 0x00


	//----- nvinfo : EIATTR_KPARAM_INFO
	.align		4
.L_22:
        /*0038*/ 	.byte	0x04, 0x17
        /*003a*/ 	.short	(.L_24 - .L_23)
.L_23:
        /*003c*/ 	.word	0x00000000
        /*0040*/ 	.short	0x0001
        /*0042*/ 	.short	0x0008
        /*0044*/ 	.byte	0x00, 0xf4, 0x21, 0x00


	//----- nvinfo : EIATTR_KPARAM_INFO
	.align		4
.L_24:
        /*0048*/ 	.byte	0x04, 0x17
        /*004a*/ 	.short	(.L_26 - .L_25)
.L_25:
        /*004c*/ 	.word	0x00000000
        /*0050*/ 	.short	0x0000
        /*0052*/ 	.short	0x0000
        /*0054*/ 	.byte	0x00, 0xf4, 0x21, 0x00


	//----- nvinfo : EIATTR_AT_ENTRY_FRAGMENTS
	.align		4
.L_26:
        /*0058*/ 	.byte	0x04, 0x4f
        /*005a*/ 	.short	(.L_28 - .L_27)


	//   ....[0]....
.L_27:
        /*005c*/ 	.word	0x00000004


	//----- nvinfo : EIATTR_RESERVED_SMEM_USED
	.align		4
.L_28:
        /*0060*/ 	.byte	0x01, 0x41
	.zero		2


	//----- nvinfo : EIATTR_SPARSE_MMA_MASK
	.align		4
        /*0064*/ 	.byte	0x03, 0x50
        /*0066*/ 	.short	0x0000


	//----- nvinfo : EIATTR_TCGEN05_1CTA_USED
	.align		4
        /*0068*/ 	.byte	0x01, 0x51
	.zero		2


	//----- nvinfo : EIATTR_MAXREG_COUNT
	.align		4
        /*006c*/ 	.byte	0x03, 0x1b
        /*006e*/ 	.short	0x00ff


	//----- nvinfo : EIATTR_NUM_BARRIERS
	.align		4
        /*0070*/ 	.byte	0x02, 0x4c
        /*0072*/ 	.byte	0x01
	.zero		1


	//----- nvinfo : EIATTR_INT_WARP_WIDE_INSTR_OFFSETS
	.align		4
        /*0074*/ 	.byte	0x04, 0x31
        /*0076*/ 	.short	(.L_30 - .L_29)


	//   ....[0]....
.L_29:
        /*0078*/ 	.word	0x00001150


	//   ....[1]....
        /*007c*/ 	.word	0x00001170


	//   ....[2]....
        /*0080*/ 	.word	0x00001910


	//   ....[3]....
        /*0084*/ 	.word	0x00001920


	//   ....[4]....
        /*0088*/ 	.word	0x00002e90


	//   ....[5]....
        /*008c*/ 	.word	0x00002ee0


	//----- nvinfo : EIATTR_COOP_GROUP_MASK_REGIDS
	.align		4
.L_30:
        /*0090*/ 	.byte	0x04, 0x29
        /*0092*/ 	.short	(.L_32 - .L_31)


	//   ....[0]....
.L_31:
        /*0094*/ 	.word	0xffffffff


	//   ....[1]....
        /*0098*/ 	.word	0xffffffff


	//   ....[2]....
        /*009c*/ 	.word	0xffffffff


	//   ....[3]....
        /*00a0*/ 	.word	0xffffffff


	//----- nvinfo : EIATTR_COOP_GROUP_INSTR_OFFSETS
	.align		4
.L_32:
        /*00a4*/ 	.byte	0x04, 0x28
        /*00a6*/ 	.short	(.L_34 - .L_33)


	//   ....[0]....
.L_33:
        /*00a8*/ 	.word	0x00000050


	//   ....[1]....
        /*00ac*/ 	.word	0x00000310


	//   ....[2]....
        /*00b0*/ 	.word	0x00002d20


	//   ....[3]....
        /*00b4*/ 	.word	0x00002f90


	//----- nvinfo : EIATTR_VRC_CTA_INIT_COUNT
	.align		4
.L_34:
        /*00b8*/ 	.byte	0x02, 0x4a
        /*00ba*/ 	.byte	0x80
	.zero		1


	//----- nvinfo : EIATTR_MBARRIER_INSTR_OFFSETS
	.align		4
        /*00bc*/ 	.byte	0x04, 0x39
        /*00be*/ 	.short	(.L_36 - .L_35)


	//   ....[0]....
.L_35:
        /*00c0*/ 	.word	0x000016d0
        /*00c4*/ 	.word	0x000000ff
        /*00c8*/ 	.word	0x00005000
        /*00cc*/ 	.short	0x0100
        /*00ce*/ 	.byte	0x0e
	.zero		1


	//   ....[1]....
        /*00d0*/ 	.word	0x00001990
        /*00d4*/ 	.word	0x000000ff
        /*00d8*/ 	.word	0x00005000
        /*00dc*/ 	.short	0x010a
        /*00de*/ 	.byte	0x0e
	.zero		1


	//   ....[2]....
        /*00e0*/ 	.word	0x00001b00
        /*00e4*/ 	.word	0x000000ff
        /*00e8*/ 	.word	0x00005000
        /*00ec*/ 	.short	0x0108
        /*00ee*/ 	.byte	0x0e
	.zero		1


	//   ....[3]....
        /*00f0*/ 	.word	0x00002fb0
        /*00f4*/ 	.word	0x000000ff
        /*00f8*/ 	.word	0x00005000
        /*00fc*/ 	.short	0x010a
        /*00fe*/ 	.byte	0x0e
	.zero		1


	//----- nvinfo : EIATTR_NUM_MBARRIERS
	.align		4
.L_36:
        /*0100*/ 	.byte	0x03, 0x38
        /*0102*/ 	.short	0x0001


	//----- nvinfo : EIATTR_EXIT_INSTR_OFFSETS
	.align		4
        /*0104*/ 	.byte	0x04, 0x1c
        /*0106*/ 	.short	(.L_38 - .L_37)


	//   ....[0]....
.L_37:
        /*0108*/ 	.word	0x00002fa0


	//----- nvinfo : EIATTR_REQNTID
	.align		4
.L_38:
        /*010c*/ 	.byte	0x04, 0x10
        /*010e*/ 	.short	(.L_40 - .L_39)
.L_39:
        /*0110*/ 	.word	0x00000080
        /*0114*/ 	.word	0x00000001
        /*0118*/ 	.word	0x00000001


	//----- nvinfo : EIATTR_CRS_STACK_SIZE
	.align		4
.L_40:
        /*011c*/ 	.byte	0x04, 0x1e
        /*011e*/ 	.short	(.L_42 - .L_41)
.L_41:
        /*0120*/ 	.word	0x00000000


	//----- nvinfo : EIATTR_CBANK_PARAM_SIZE
	.align		4
.L_42:
        /*0124*/ 	.byte	0x03, 0x19
        /*0126*/ 	.short	0x0028


	//----- nvinfo : EIATTR_PARAM_CBANK
	.align		4
        /*0128*/ 	.byte	0x04, 0x0a
        /*012a*/ 	.short	(.L_44 - .L_43)
	.align		4
.L_43:
        /*012c*/ 	.word	index@(.nv.constant0.gluon_mma)
        /*0130*/ 	.short	0x0380
        /*0132*/ 	.short	0x0028


	//----- nvinfo : EIATTR_SW_WAR
	.align		4
.L_44:
        /*0134*/ 	.byte	0x04, 0x36
        /*0136*/ 	.short	(.L_46 - .L_45)
.L_45:
        /*0138*/ 	.word	0x00000008
.L_46:


//--------------------- .nv.compat                --------------------------
	.section	.nv.compat,"",@"SHT_CUDA_COMPAT_INFO"
	.align	4
        /*0000*/ 	.byte	0x02, 0x02, 0x02, 0x00, 0x02, 0x05, 0x05, 0x00, 0x02, 0x03, 0x00, 0x00, 0x02, 0x06, 0x01, 0x00


//--------------------- .nv.callgraph             --------------------------
	.section	.nv.callgraph,"",@"SHT_CUDA_CALLGRAPH"
	.align	4
	.sectionentsize	8
	.align		4
        /*0000*/ 	.word	0x00000000
	.align		4
        /*0004*/ 	.word	0xffffffff
	.align		4
        /*0008*/ 	.word	0x00000000
	.align		4
        /*000c*/ 	.word	0xfffffffe
	.align		4
        /*0010*/ 	.word	0x00000000
	.align		4
        /*0014*/ 	.word	0xfffffffd
	.align		4
        /*0018*/ 	.word	0x00000000
	.align		4
        /*001c*/ 	.word	0xfffffffc


//--------------------- .text.gluon_mma           --------------------------
	.section	.text.gluon_mma,"ax",@progbits
	.align	128
        .global         gluon_mma
        .type           gluon_mma,@function
        .size           gluon_mma,(.L_x_15 - gluon_mma)
        .other          gluon_mma,@"STO_CUDA_ENTRY STV_DEFAULT"
gluon_mma:
.text.gluon_mma:
[----:B------:R-:W0:Y:S01]  /*0000*/  LDC R1, c[0x0][0x37c] ;  /* 0x0000df00ff017b82 */ /* 0x000e220000000800 */
[----:B------:R-:W1:Y:S02]  /*0010*/  S2R R0, SR_TID.X ;  /* 0x0000000000007919 */ /* 0x000e640000002100 */
[----:B-1----:R-:W-:-:S13]  /*0020*/  ISETP.GE.U32.AND P1, PT, R0, 0x20, PT ;  /* 0x000000200000780c */ /* 0x002fda0003f26070 */
[----:B------:R-:W-:Y:S05]  /*0030*/  @P1 BRA `(.L_x_0) ;  /* 0x0000000000b81947 */ /* 0x000fea0003800000 */
[----:B------:R-:W1:Y:S01]  /*0040*/  S2UR UR6, SR_CgaCtaId ;  /* 0x00000000000679c3 */ /* 0x000e620000008800 */
[----:B------:R-:W-:Y:S01]  /*0050*/  NOP ;  /* 0x0000000000007918 */ /* 0x000fe20000000000 */
[----:B------:R-:W-:Y:S02]  /*0060*/  UMOV UR4, 0x40 ;  /* 0x0000004000047882 */ /* 0x000fe40000000000 */
[----:B-1----:R-:W-:-:S09]  /*0070*/  ULEA UR4, UR6, UR4, 0x18 ;  /* 0x0000000406047291 */ /* 0x002fd2000f8ec0ff */
[----:B------:R-:W1:Y:S01]  /*0080*/  LDS.U8 R2, [UR4] ;  /* 0x00000004ff027984 */ /* 0x000e620008000000 */
[----:B------:R-:W-:Y:S02]  /*0090*/  UMOV UR4, 0x400 ;  /* 0x0000040000047882 */ /* 0x000fe40000000000 */
[----:B------:R-:W-:Y:S01]  /*00a0*/  ULEA UR4, UR6, UR4, 0x18 ;  /* 0x0000000406047291 */ /* 0x000fe2000f8ec0ff */
[----:B-1----:R-:W-:-:S13]  /*00b0*/  ISETP.NE.AND P0, PT, R2, RZ, PT ;  /* 0x000000ff0200720c */ /* 0x002fda0003f05270 */
[----:B------:R-:W-:Y:S05]  /*00c0*/  @P0 BRA `(.L_x_1) ;  /* 0x00000000007c0947 */ /* 0x000fea0003800000 */
[----:B------:R-:W-:-:S13]  /*00d0*/  ELECT P0, URZ, PT ;  /* 0x0000000000ff782f */ /* 0x000fda0003800000 */
[----:B------:R-:W-:Y:S05]  /*00e0*/  @!P0 BRA `(.L_x_2) ;  /* 0x0000000000848947 */ /* 0x000fea0003800000 */
[----:B------:R-:W-:Y:S01]  /*00f0*/  UMOV UR5, 0x8 ;  /* 0x0000000800057882 */ /* 0x000fe20000000000 */
[----:B------:R-:W-:Y:S02]  /*0100*/  IMAD.MOV.U32 R5, RZ, RZ, 0x1 ;  /* 0x00000001ff057424 */ /* 0x000fe400078e00ff */
[----:B------:R-:W-:Y:S02]  /*0110*/  IMAD.MOV.U32 R3, RZ, RZ, 0xff ;  /* 0x000000ffff037424 */ /* 0x000fe400078e00ff */
[----:B------:R-:W-:Y:S04]  /*0120*/  DEPBAR.LE SB1, 0x36 ;  /* 0x00009d800000791a */ /* 0x000fe80000000000 */
[----:B------:R-:W1:Y:S02]  /*0130*/  UTCATOMSWS.FIND_AND_SET.ALIGN UP0, UR5, UR5 ;  /* 0x00000005000575e3 */ /* 0x000e640008000800 */
[----:B-1----:R-:W-:-:S04]  /*0140*/  PLOP3.LUT P0, PT, PT, PT, UP0, 0x80, 0x8 ;  /* 0x000000000008781c */ /* 0x002fc80003f0f008 */
[----:B------:R-:W-:-:S04]  /*0150*/  SEL R2, RZ, 0xffffffff, !P0 ;  /* 0xffffffffff027807 */ /* 0x000fc80004000000 */
[----:B------:R-:W-:Y:S01]  /*0160*/  ISETP.NE.AND P0, PT, R2, RZ, PT ;  /* 0x000000ff0200720c */ /* 0x000fe20003f05270 */
[----:B------:R-:W-:-:S12]  /*0170*/  IMAD.U32 R2, RZ, RZ, UR5 ;  /* 0x00000005ff027e24 */ /* 0x000fd8000f8e00ff */
[----:B------:R-:W-:Y:S05]  /*0180*/  @P0 BRA `(.L_x_3) ;  /* 0x0000000000240947 */ /* 0x000fea0003800000 */
.L_x_4:
[----:B------:R-:W-:Y:S05]  /*0190*/  NANOSLEEP 0x64 ;  /* 0x000000640000795d */ /* 0x000fea0003800000 */
[----:B------:R-:W-:-:S05]  /*01a0*/  UMOV UR5, 0x8 ;  /* 0x0000000800057882 */ /* 0x000fca0000000000 */
[----:B------:R-:W-:Y:S04]  /*01b0*/  DEPBAR.LE SB1, 0x36 ;  /* 0x00009d800000791a */ /* 0x000fe80000000000 */
[----:B------:R-:W1:Y:S02]  /*01c0*/  UTCATOMSWS.FIND_AND_SET.ALIGN UP0, UR5, UR5 ;  /* 0x00000005000575e3 */ /* 0x000e640008000800 */
[----:B-1----:R-:W-:-:S04]  /*01d0*/  PLOP3.LUT P0, PT, PT, PT, UP0, 0x80, 0x8 ;  /* 0x000000000008781c */ /* 0x002fc80003f0f008 */
[----:B------:R-:W-:-:S04]  /*01e0*/  SEL R2, RZ, 0xffffffff, !P0 ;  /* 0xffffffffff027807 */ /* 0x000fc80004000000 */
[----:B------:R-:W-:Y:S01]  /*01f0*/  ISETP.NE.AND P0, PT, R2, RZ, PT ;  /* 0x000000ff0200720c */ /* 0x000fe20003f05270 */
[----:B------:R-:W-:-:S12]  /*0200*/  IMAD.U32 R2, RZ, RZ, UR5 ;  /* 0x00000005ff027e24 */ /* 0x000fd8000f8e00ff */
[----:B------:R-:W-:Y:S05]  /*0210*/  @!P0 BRA `(.L_x_4) ;  /* 0xfffffffc00dc8947 */ /* 0x000fea000383ffff */
.L_x_3:
[C---:B------:R-:W-:Y:S01]  /*0220*/  VIADD R4, R2.reuse, 0x10 ;  /* 0x0000001002047836 */ /* 0x040fe20000000000 */
[----:B------:R-:W-:Y:S01]  /*0230*/  UMOV UR5, 0x50 ;  /* 0x0000005000057882 */ /* 0x000fe20000000000 */
[----:B------:R-:W-:Y:S01]  /*0240*/  SHF.L.U32 R3, R3, R2, RZ ;  /* 0x0000000203037219 */ /* 0x000fe200000006ff */
[----:B------:R-:W-:Y:S01]  /*0250*/  ULEA UR5, UR6, UR5, 0x18 ;  /* 0x0000000506057291 */ /* 0x000fe2000f8ec0ff */
[----:B------:R-:W-:Y:S01]  /*0260*/  IMAD.SHL.U32 R2, R2, 0x20, RZ ;  /* 0x0000002002027824 */ /* 0x000fe200078e00ff */
[----:B------:R-:W-:-:S04]  /*0270*/  SHF.L.U32 R4, R5, R4, RZ ;  /* 0x0000000405047219 */ /* 0x000fc800000006ff */
[----:B------:R-:W-:-:S05]  /*0280*/  LOP3.LUT R3, R4, R3, RZ, 0xfc, !PT ;  /* 0x0000000304037212 */ /* 0x000fca00078efcff */
[----:B------:R1:W-:Y:S04]  /*0290*/  ATOMS.OR RZ, [UR5], R3 ;  /* 0x00000003ffff798c */ /* 0x0003e8000b000005 */
[----:B------:R1:W-:Y:S01]  /*02a0*/  STS [UR4], R2 ;  /* 0x00000002ff007988 */ /* 0x0003e20008000804 */
[----:B------:R-:W-:Y:S05]  /*02b0*/  BRA `(.L_x_2) ;  /* 0x0000000000107947 */ /* 0x000fea0003800000 */
.L_x_1:
[----:B------:R-:W-:-:S05]  /*02c0*/  IMAD.MOV.U32 R2, RZ, RZ, -0x1 ;  /* 0xffffffffff027424 */ /* 0x000fca00078e00ff */
[----:B------:R1:W-:Y:S02]  /*02d0*/  STS [UR4], R2 ;  /* 0x00000002ff007988 */ /* 0x0003e40008000804 */
[----:B-1----:R-:W-:-:S07]  /*02e0*/  MOV R2, 0x300 ;  /* 0x0000030000027802 */ /* 0x002fce0000000f00 */
[----:B0-----:R-:W-:Y:S05]  /*02f0*/  CALL.REL.NOINC `($__internal_1_$__cuda_sm10x_tcgen05_guardrail_trap_phase_invalid_during_alloc) ;  /* 0x0000002c00447944 */ /* 0x001fea0003c00000 */
.L_x_2:
[----:B------:R-:W-:Y:S05]  /*0300*/  WARPSYNC.ALL ;  /* 0x0000000000007948 */ /* 0x000fea0003800000 */
[----:B------:R-:W-:Y:S01]  /*0310*/  NOP ;  /* 0x0000000000007918 */ /* 0x000fe20000000000 */
.L_x_0:
[----:B------:R-:W2:Y:S08]  /*0320*/  S2UR UR13, SR_CgaCtaId ;  /* 0x00000000000d79c3 */ /* 0x000eb00000008800 */
[----:B------:R-:W-:Y:S01]  /*0330*/  BAR.SYNC.DEFER_BLOCKING 0x0 ;  /* 0x0000000000007b1d */ /* 0x000fe20000010000 */
[----:B------:R-:W-:Y:S02]  /*0340*/  SHF.R.U32.HI R142, RZ, 0x5, R0 ;  /* 0x00000005ff8e7819 */ /* 0x000fe40000011600 */
[----:B-1----:R-:W-:-:S02]  /*0350*/  LOP3.LUT R2, R0, 0x60, RZ, 0xc0, !PT ;  /* 0x0000006000027812 */ /* 0x002fc400078ec0ff */
[----:B------:R-:W-:Y:S01]  /*0360*/  SGXT.U32 R142, R142, 0x2 ;  /* 0x000000028e8e781a */ /* 0x000fe20000000000 */
[----:B------:R-:W-:Y:S02]  /*0370*/  UMOV UR4, 0x400 ;  /* 0x0000040000047882 */ /* 0x000fe40000000000 */
[----:B------:R-:W1:Y:S01]  /*0380*/  LDC.64 R46, c[0x0][0x380] ;  /* 0x0000e000ff2e7b82 */ /* 0x000e620000000a00 */
[----:B------:R-:W3:Y:S01]  /*0390*/  LDCU.64 UR16, c[0x0][0x358] ;  /* 0x00006b00ff1077ac */ /* 0x000ee20008000a00 */
[C---:B------:R-:W-:Y:S02]  /*03a0*/  LOP3.LUT R9, R142.reuse, 0x18, RZ, 0xfc, !PT ;  /* 0x000000188e097812 */ /* 0x040fe400078efcff */
[----:B------:R-:W-:Y:S02]  /*03b0*/  LOP3.LUT R3, R142, 0x4, RZ, 0xfc, !PT ;  /* 0x000000048e037812 */ /* 0x000fe400078efcff */
[----:B------:R-:W-:Y:S01]  /*03c0*/  LOP3.LUT R141, R0, 0x1f, RZ, 0xc0, !PT ;  /* 0x0000001f008d7812 */ /* 0x000fe200078ec0ff */
[----:B------:R-:W-:Y:S01]  /*03d0*/  IMAD.SHL.U32 R20, R9, 0x20, RZ ;  /* 0x0000002009147824 */ /* 0x000fe200078e00ff */
[C---:B------:R-:W-:Y:S01]  /*03e0*/  LOP3.LUT R53, R142.reuse, 0x10, RZ, 0xfc, !PT ;  /* 0x000000108e357812 */ /* 0x040fe200078efcff */
[----:B------:R-:W-:Y:S01]  /*03f0*/  IMAD.SHL.U32 R6, R3, 0x20, RZ ;  /* 0x0000002003067824 */ /* 0x000fe200078e00ff */
[----:B------:R-:W-:-:S02]  /*0400*/  LOP3.LUT R149, R142, 0x20, RZ, 0xfc, !PT ;  /* 0x000000208e957812 */ /* 0x000fc400078efcff */
[C---:B------:R-:W-:Y:S01]  /*0410*/  LOP3.LUT R49, R142.reuse, 0x8, RZ, 0xfc, !PT ;  /* 0x000000088e317812 */ /* 0x040fe200078efcff */
[----:B------:R-:W-:Y:S01]  /*0420*/  IMAD.SHL.U32 R14, R53, 0x20, RZ ;  /* 0x00000020350e7824 */ /* 0x000fe200078e00ff */
[C---:B------:R-:W-:Y:S01]  /*0430*/  LOP3.LUT R145, R142.reuse, 0x30, RZ, 0xfc, !PT ;  /* 0x000000308e917812 */ /* 0x040fe200078efcff */
[----:B------:R-:W-:Y:S01]  /*0440*/  IMAD.SHL.U32 R28, R149, 0x20, RZ ;  /* 0x00000020951c7824 */ /* 0x000fe200078e00ff */
[----:B--2---:R-:W-:Y:S01]  /*0450*/  ULEA UR14, UR13, UR4, 0x18 ;  /* 0x000000040d0e7291 */ /* 0x004fe2000f8ec0ff */
[C---:B------:R-:W-:Y:S01]  /*0460*/  LOP3.LUT R51, R142.reuse, 0xc, RZ, 0xfc, !PT ;  /* 0x0000000c8e337812 */ /* 0x040fe200078efcff */
[----:B------:R-:W-:Y:S01]  /*0470*/  IMAD.SHL.U32 R8, R49, 0x20, RZ ;  /* 0x0000002031087824 */ /* 0x000fe200078e00ff */
[C---:B------:R-:W-:Y:S01]  /*0480*/  LOP3.LUT R143, R142.reuse, 0x38, RZ, 0xfc, !PT ;  /* 0x000000388e8f7812 */ /* 0x040fe200078efcff */
[----:B------:R-:W-:Y:S01]  /*0490*/  IMAD.SHL.U32 R38, R145, 0x20, RZ ;  /* 0x0000002091267824 */ /* 0x000fe200078e00ff */
[C---:B------:R-:W-:Y:S01]  /*04a0*/  LOP3.LUT R7, R142.reuse, 0x1c, RZ, 0xfc, !PT ;  /* 0x0000001c8e077812 */ /* 0x040fe200078efcff */
[----:B------:R-:W-:Y:S01]  /*04b0*/  IMAD.SHL.U32 R10, R51, 0x20, RZ ;  /* 0x00000020330a7824 */ /* 0x000fe200078e00ff */
[----:B------:R-:W-:Y:S01]  /*04c0*/  LOP3.LUT R146, R142, 0x2c, RZ, 0xfc, !PT ;  /* 0x0000002c8e927812 */ /* 0x000fe200078efcff */
[----:B------:R-:W-:Y:S01]  /*04d0*/  IMAD.SHL.U32 R40, R143, 0x20, RZ ;  /* 0x000000208f287824 */ /* 0x000fe200078e00ff */
[----:B------:R-:W2:Y:S01]  /*04e0*/  LDS R60, [UR14] ;  /* 0x0000000eff3c7984 */ /* 0x000ea20008000800 */
[-C--:B-1----:R-:W-:Y:S01]  /*04f0*/  LEA R4, P0, R2, R46.reuse, 0x1 ;  /* 0x0000002e02047211 */ /* 0x082fe200078008ff */
[----:B------:R-:W-:Y:S01]  /*0500*/  IMAD.SHL.U32 R48, R7, 0x20, RZ ;  /* 0x0000002007307824 */ /* 0x000fe200078e00ff */
[----:B------:R-:W-:Y:S01]  /*0510*/  LEA R22, P2, R9, R46, 0x6 ;  /* 0x0000002e09167211 */ /* 0x000fe200078430ff */
[----:B------:R-:W-:Y:S01]  /*0520*/  IMAD.SHL.U32 R52, R146, 0x20, RZ ;  /* 0x0000002092347824 */ /* 0x000fe200078e00ff */
[----:B------:R-:W-:-:S02]  /*0530*/  LEA.HI.X R5, R2, R47, RZ, 0x1, P0 ;  /* 0x0000002f02057211 */ /* 0x000fc400000f0cff */
[-C--:B------:R-:W-:Y:S02]  /*0540*/  LEA.HI.X R23, R20, R47.reuse, RZ, 0x1, P2 ;  /* 0x0000002f14177211 */ /* 0x080fe400010f0cff */
[-C--:B------:R-:W-:Y:S01]  /*0550*/  LEA R26, P2, R3, R46.reuse, 0x6 ;  /* 0x0000002e031a7211 */ /* 0x080fe200078430ff */
[----:B------:R-:W-:Y:S01]  /*0560*/  IMAD.WIDE.U32 R4, R141, 0x2, R4 ;  /* 0x000000028d047825 */ /* 0x000fe200078e0004 */
[-C--:B------:R-:W-:Y:S02]  /*0570*/  LEA R16, P6, R53, R46.reuse, 0x6 ;  /* 0x0000002e35107211 */ /* 0x080fe400078c30ff */
[----:B------:R-:W-:Y:S01]  /*0580*/  LEA.HI.X R27, R6, R47, RZ, 0x1, P2 ;  /* 0x0000002f061b7211 */ /* 0x000fe200010f0cff */
[----:B------:R-:W-:Y:S01]  /*0590*/  BAR.SYNC.DEFER_BLOCKING 0x0 ;  /* 0x0000000000007b1d */ /* 0x000fe20000010000 */
[-C--:B------:R-:W-:Y:S01]  /*05a0*/  LEA R24, P3, R149, R46.reuse, 0x6 ;  /* 0x0000002e95187211 */ /* 0x080fe200078630ff */
[----:B------:R-:W-:Y:S01]  /*05b0*/  IMAD.WIDE.U32 R22, R141, 0x2, R22 ;  /* 0x000000028d167825 */ /* 0x000fe200078e0016 */
[----:B------:R-:W-:-:S02]  /*05c0*/  LEA R12, P0, R49, R46, 0x6 ;  /* 0x0000002e310c7211 */ /* 0x000fc400078030ff */
[-C--:B------:R-:W-:Y:S02]  /*05d0*/  LEA R34, P5, R145, R46.reuse, 0x6 ;  /* 0x0000002e91227211 */ /* 0x080fe400078a30ff */
[-C--:B------:R-:W-:Y:S02]  /*05e0*/  LEA.HI.X R17, R14, R47.reuse, RZ, 0x1, P6 ;  /* 0x0000002f0e117211 */ /* 0x080fe400030f0cff */
[-C--:B------:R-:W-:Y:S02]  /*05f0*/  LEA.HI.X R25, R28, R47.reuse, RZ, 0x1, P3 ;  /* 0x0000002f1c197211 */ /* 0x080fe400018f0cff */
[-C--:B------:R-:W-:Y:S01]  /*0600*/  LEA.HI.X R13, R8, R47.reuse, RZ, 0x1, P0 ;  /* 0x0000002f080d7211 */ /* 0x080fe200000f0cff */
[----:B------:R-:W-:Y:S01]  /*0610*/  IMAD.WIDE.U32 R16, R141, 0x2, R16 ;  /* 0x000000028d107825 */ /* 0x000fe200078e0010 */
[----:B------:R-:W-:Y:S02]  /*0620*/  LEA R28, P3, R51, R46, 0x6 ;  /* 0x0000002e331c7211 */ /* 0x000fe400078630ff */
[----:B------:R-:W-:-:S02]  /*0630*/  LEA.HI.X R35, R38, R47, RZ, 0x1, P5 ;  /* 0x0000002f26237211 */ /* 0x000fc400028f0cff */
[C---:B------:R-:W-:Y:S02]  /*0640*/  LOP3.LUT R147, R142.reuse, 0x28, RZ, 0xfc, !PT ;  /* 0x000000288e937812 */ /* 0x040fe400078efcff */
[----:B------:R-:W-:Y:S01]  /*0650*/  LOP3.LUT R11, R142, 0x14, RZ, 0xfc, !PT ;  /* 0x000000148e0b7812 */ /* 0x000fe200078efcff */
[----:B------:R-:W-:Y:S01]  /*0660*/  IMAD.SHL.U32 R140, R2, 0x8, RZ ;  /* 0x00000008028c7824 */ /* 0x000fe200078e00ff */
[-C--:B------:R-:W-:Y:S01]  /*0670*/  LEA R36, P0, R143, R46.reuse, 0x6 ;  /* 0x0000002e8f247211 */ /* 0x080fe200078030ff */
[----:B------:R-:W-:Y:S01]  /*0680*/  IMAD.SHL.U32 R30, R147, 0x20, RZ ;  /* 0x00000020931e7824 */ /* 0x000fe200078e00ff */
[----:B------:R-:W-:Y:S01]  /*0690*/  LEA R38, P5, R7, R46, 0x6 ;  /* 0x0000002e07267211 */ /* 0x000fe200078a30ff */
[----:B---3--:R1:W5:Y:S01]  /*06a0*/  LDG.E.U16 R6, desc[UR16][R4.64] ;  /* 0x0000001004067981 */ /* 0x008362000c1e1500 */
[-C--:B------:R-:W-:Y:S01]  /*06b0*/  LEA.HI.X R29, R10, R47.reuse, RZ, 0x1, P3 ;  /* 0x0000002f0a1d7211 */ /* 0x080fe200018f0cff */
[----:B------:R-:W-:Y:S01]  /*06c0*/  IMAD.SHL.U32 R18, R11, 0x20, RZ ;  /* 0x000000200b127824 */ /* 0x000fe200078e00ff */
[-C--:B------:R-:W-:Y:S01]  /*06d0*/  LEA.HI.X R37, R40, R47.reuse, RZ, 0x1, P0 ;  /* 0x0000002f28257211 */ /* 0x080fe200000f0cff */
[----:B------:R3:W5:Y:S01]  /*06e0*/  LDG.E.U16 R10, desc[UR16][R16.64] ;  /* 0x00000010100a7981 */ /* 0x000762000c1e1500 */
[----:B------:R-:W-:-:S02]  /*06f0*/  LEA.HI.X R39, R48, R47, RZ, 0x1, P5 ;  /* 0x0000002f30277211 */ /* 0x000fc400028f0cff */
[----:B------:R-:W-:Y:S01]  /*0700*/  LOP3.LUT R148, R142, 0x24, RZ, 0xfc, !PT ;  /* 0x000000248e947812 */ /* 0x000fe200078efcff */
[----:B------:R-:W5:Y:S01]  /*0710*/  LDG.E.U16 R14, desc[UR16][R22.64] ;  /* 0x00000010160e7981 */ /* 0x000f62000c1e1500 */
[-C--:B------:R-:W-:Y:S01]  /*0720*/  LEA R42, P0, R146, R46.reuse, 0x6 ;  /* 0x0000002e922a7211 */ /* 0x080fe200078030ff */
[----:B-1----:R-:W1:Y:S01]  /*0730*/  LDC.64 R4, c[0x0][0x388] ;  /* 0x0000e200ff047b82 */ /* 0x002e620000000a00 */
[-C--:B------:R-:W-:Y:S02]  /*0740*/  LEA R32, P4, R147, R46.reuse, 0x6 ;  /* 0x0000002e93207211 */ /* 0x080fe400078830ff */
[----:B------:R-:W-:Y:S01]  /*0750*/  LOP3.LUT R144, R142, 0x34, RZ, 0xfc, !PT ;  /* 0x000000348e907812 */ /* 0x000fe200078efcff */
[C---:B---3--:R-:W-:Y:S01]  /*0760*/  IMAD.WIDE.U32 R16, R141.reuse, 0x2, R28 ;  /* 0x000000028d107825 */ /* 0x048fe200078e001c */
[-C--:B------:R-:W-:Y:S02]  /*0770*/  LEA.HI.X R43, R52, R47.reuse, RZ, 0x1, P0 ;  /* 0x0000002f342b7211 */ /* 0x080fe400000f0cff */
[----:B------:R-:W-:Y:S01]  /*0780*/  LOP3.LUT R142, R142, 0x3c, RZ, 0xfc, !PT ;  /* 0x0000003c8e8e7812 */ /* 0x000fe200078efcff */
[----:B------:R-:W-:Y:S01]  /*0790*/  IMAD.WIDE.U32 R28, R141, 0x2, R38 ;  /* 0x000000028d1c7825 */ /* 0x000fe200078e0026 */
[----:B------:R-:W-:Y:S01]  /*07a0*/  LEA.HI.X R33, R30, R47, RZ, 0x1, P4 ;  /* 0x0000002f1e217211 */ /* 0x000fe200020f0cff */
[----:B------:R3:W5:Y:S01]  /*07b0*/  LDG.E.U16 R22, desc[UR16][R16.64] ;  /* 0x0000001010167981 */ /* 0x000762000c1e1500 */
[-C--:B------:R-:W-:Y:S01]  /*07c0*/  LEA R30, P4, R11, R46.reuse, 0x6 ;  /* 0x0000002e0b1e7211 */ /* 0x080fe200078830ff */
[----:B------:R-:W-:Y:S01]  /*07d0*/  IMAD.SHL.U32 R139, R3, 0x100, RZ ;  /* 0x00000100038b7824 */ /* 0x000fe200078e00ff */
[-C--:B------:R-:W-:Y:S01]  /*07e0*/  LEA R40, P6, R148, R46.reuse, 0x6 ;  /* 0x0000002e94287211 */ /* 0x080fe200078c30ff */
[----:B------:R-:W-:Y:S01]  /*07f0*/  IMAD.WIDE.U32 R12, R141, 0x2, R12 ;  /* 0x000000028d0c7825 */ /* 0x000fe200078e000c */
[----:B------:R-:W-:-:S02]  /*0800*/  LEA R44, P2, R144, R46, 0x6 ;  /* 0x0000002e902c7211 */ /* 0x000fc400078430ff */
[-C--:B------:R-:W-:Y:S01]  /*0810*/  LEA.HI.X R31, R18, R47.reuse, RZ, 0x1, P4 ;  /* 0x0000002f121f7211 */ /* 0x080fe200020f0cff */
[----:B------:R-:W-:Y:S01]  /*0820*/  IMAD.SHL.U32 R50, R148, 0x20, RZ ;  /* 0x0000002094327824 */ /* 0x000fe200078e00ff */
[----:B------:R-:W-:Y:S01]  /*0830*/  LEA R46, P3, R142, R46, 0x6 ;  /* 0x0000002e8e2e7211 */ /* 0x000fe200078630ff */
[----:B------:R-:W-:Y:S01]  /*0840*/  IMAD.SHL.U32 R54, R144, 0x20, RZ ;  /* 0x0000002090367824 */ /* 0x000fe200078e00ff */
[----:B------:R4:W5:Y:S01]  /*0850*/  LDG.E.U16 R8, desc[UR16][R12.64] ;  /* 0x000000100c087981 */ /* 0x000962000c1e1500 */
[----:B------:R-:W-:Y:S01]  /*0860*/  IMAD.SHL.U32 R56, R142, 0x20, RZ ;  /* 0x000000208e387824 */ /* 0x000fe200078e00ff */
[-C--:B------:R-:W-:Y:S02]  /*0870*/  LEA.HI.X R41, R50, R47.reuse, RZ, 0x1, P6 ;  /* 0x0000002f32297211 */ /* 0x080fe400030f0cff */
[----:B-1----:R-:W-:Y:S01]  /*0880*/  LEA R38, P0, R2, R4, 0x4 ;  /* 0x0000000402267211 */ /* 0x002fe200078020ff */
[----:B------:R-:W-:Y:S01]  /*0890*/  IMAD.WIDE.U32 R24, R141, 0x2, R24 ;  /* 0x000000028d187825 */ /* 0x000fe200078e0018 */
[----:B------:R-:W-:-:S02]  /*08a0*/  LEA.HI.X R45, R54, R47, RZ, 0x1, P2 ;  /* 0x0000002f362d7211 */ /* 0x000fc400010f0cff */
[----:B------:R-:W-:Y:S02]  /*08b0*/  LEA.HI.X R39, R140, R5, RZ, 0x1, P0 ;  /* 0x000000058c277211 */ /* 0x000fe400000f0cff */
[----:B---3--:R-:W-:Y:S01]  /*08c0*/  LEA R16, P0, R3, R4, 0x9 ;  /* 0x0000000403107211 */ /* 0x008fe200078048ff */
[----:B------:R-:W-:Y:S01]  /*08d0*/  IMAD.WIDE.U32 R32, R141, 0x2, R32 ;  /* 0x000000028d207825 */ /* 0x000fe200078e0020 */
[----:B------:R-:W-:Y:S01]  /*08e0*/  LEA.HI.X R47, R56, R47, RZ, 0x1, P3 ;  /* 0x0000002f382f7211 */ /* 0x000fe200018f0cff */
[----:B------:R-:W5:Y:S01]  /*08f0*/  LDG.E.U16 R15, desc[UR16][R24.64] ;  /* 0x00000010180f7981 */ /* 0x000f62000c1e1500 */
[----:B------:R-:W-:Y:S01]  /*0900*/  LEA.HI.X R17, R139, R5, RZ, 0x1, P0 ;  /* 0x000000058b117211 */ /* 0x000fe200000f0cff */
[C---:B------:R-:W-:Y:S02]  /*0910*/  IMAD.WIDE.U32 R34, R141.reuse, 0x2, R34 ;  /* 0x000000028d227825 */ /* 0x040fe400078e0022 */
[----:B------:R-:W5:Y:S02]  /*0920*/  LDG.E.U16 R18, desc[UR16][R32.64] ;  /* 0x0000001020127981 */ /* 0x000f64000c1e1500 */
[----:B------:R-:W-:-:S02]  /*0930*/  IMAD.WIDE.U32 R36, R141, 0x2, R36 ;  /* 0x000000028d247825 */ /* 0x000fc400078e0024 */
[----:B------:R-:W5:Y:S02]  /*0940*/  LDG.E.U16 R19, desc[UR16][R34.64] ;  /* 0x0000001022137981 */ /* 0x000f64000c1e1500 */
[C---:B----4-:R-:W-:Y:S02]  /*0950*/  IMAD.WIDE.U32 R12, R141.reuse, 0x2, R26 ;  /* 0x000000028d0c7825 */ /* 0x050fe400078e001a */
[----:B------:R1:W5:Y:S02]  /*0960*/  LDG.E.U16 R24, desc[UR16][R28.64] ;  /* 0x000000101c187981 */ /* 0x000364000c1e1500 */
[----:B------:R-:W-:Y:S02]  /*0970*/  IMAD.WIDE.U32 R26, R141, 0x2, R30 ;  /* 0x000000028d1a7825 */ /* 0x000fe400078e001e */
[----:B------:R-:W5:Y:S02]  /*0980*/  LDG.E.U16 R20, desc[UR16][R36.64] ;  /* 0x0000001024147981 */ /* 0x000f64000c1e1500 */
[----:B------:R-:W-:-:S02]  /*0990*/  IMAD.SHL.U32 R137, R51, 0x100, RZ ;  /* 0x0000010033897824 */ /* 0x000fc400078e00ff */
[----:B------:R-:W-:Y:S01]  /*09a0*/  IMAD.WIDE.U32 R16, R141, 0x2, R16 ;  /* 0x000000028d107825 */ /* 0x000fe200078e0010 */
[----:B------:R3:W5:Y:S01]  /*09b0*/  LDG.E.U16 R23, desc[UR16][R26.64] ;  /* 0x000000101a177981 */ /* 0x000762000c1e1500 */
[-C--:B-1----:R-:W-:Y:S02]  /*09c0*/  LEA R28, P0, R51, R4.reuse, 0x9 ;  /* 0x00000004331c7211 */ /* 0x082fe400078048ff */
[----:B------:R-:W-:Y:S01]  /*09d0*/  IMAD.WIDE.U32 R32, R141, 0x2, R42 ;  /* 0x000000028d207825 */ /* 0x000fe200078e002a */
[----:B------:R1:W5:Y:S01]  /*09e0*/  LDG.E.U16 R21, desc[UR16][R12.64] ;  /* 0x000000100c157981 */ /* 0x000362000c1e1500 */
[----:B------:R-:W-:Y:S02]  /*09f0*/  LEA.HI.X R29, R137, R5, RZ, 0x1, P0 ;  /* 0x00000005891d7211 */ /* 0x000fe400000f0cff */
[----:B------:R-:W-:Y:S01]  /*0a00*/  IMAD.WIDE.U32 R34, R141, 0x2, R44 ;  /* 0x000000028d227825 */ /* 0x000fe200078e002c */
[----:B------:R-:W5:Y:S01]  /*0a10*/  LDG.E.U16 R43, desc[UR16][R16.64] ;  /* 0x00000010102b7981 */ /* 0x000f62000c1e1500 */
[----:B---3--:R-:W-:-:S02]  /*0a20*/  LEA R26, P2, R49, R4, 0x9 ;  /* 0x00000004311a7211 */ /* 0x008fc400078448ff */
[----:B------:R-:W-:Y:S01]  /*0a30*/  IMAD.WIDE.U32 R36, R141, 0x2, R46 ;  /* 0x000000028d247825 */ /* 0x000fe200078e002e */
[----:B------:R-:W5:Y:S03]  /*0a40*/  LDG.E.U16 R44, desc[UR16][R16.64+0x40] ;  /* 0x00004010102c7981 */ /* 0x000f66000c1e1500 */
[----:B------:R-:W-:Y:S01]  /*0a50*/  IMAD.SHL.U32 R138, R49, 0x100, RZ ;  /* 0x00000100318a7824 */ /* 0x000fe200078e00ff */
[----:B------:R-:W5:Y:S01]  /*0a60*/  LDG.E.U16 R45, desc[UR16][R16.64+0x80] ;  /* 0x00008010102d7981 */ /* 0x000f62000c1e1500 */
[----:B-1----:R-:W-:-:S03]  /*0a70*/  IMAD.WIDE.U32 R12, R141, 0x2, R38 ;  /* 0x000000028d0c7825 */ /* 0x002fc600078e0026 */
[----:B------:R-:W5:Y:S01]  /*0a80*/  LDG.E.U16 R46, desc[UR16][R16.64+0xc0] ;  /* 0x0000c010102e7981 */ /* 0x000f62000c1e1500 */
[----:B------:R-:W-:-:S03]  /*0a90*/  IMAD.SHL.U32 R134, R53, 0x100, RZ ;  /* 0x0000010035867824 */ /* 0x000fc600078e00ff */
[----:B------:R-:W5:Y:S01]  /*0aa0*/  LDG.E.U16 R47, desc[UR16][R16.64+0x100] ;  /* 0x00010010102f7981 */ /* 0x000f62000c1e1500 */
[----:B------:R-:W-:-:S03]  /*0ab0*/  IMAD.WIDE.U32 R30, R141, 0x2, R40 ;  /* 0x000000028d1e7825 */ /* 0x000fc600078e0028 */
[----:B------:R-:W5:Y:S01]  /*0ac0*/  LDG.E.U16 R48, desc[UR16][R16.64+0x140] ;  /* 0x0001401010307981 */ /* 0x000f62000c1e1500 */
[----:B------:R-:W-:-:S03]  /*0ad0*/  LEA.HI.X R27, R138, R5, RZ, 0x1, P2 ;  /* 0x000000058a1b7211 */ /* 0x000fc600010f0cff */
[----:B------:R-:W5:Y:S04]  /*0ae0*/  LDG.E.U16 R49, desc[UR16][R16.64+0x180] ;  /* 0x0001801010317981 */ /* 0x000f68000c1e1500 */
[----:B------:R1:W5:Y:S01]  /*0af0*/  LDG.E.U16 R50, desc[UR16][R16.64+0x1c0] ;  /* 0x0001c01010327981 */ /* 0x000362000c1e1500 */
[----:B------:R-:W-:-:S03]  /*0b00*/  IMAD.SHL.U32 R135, R9, 0x100, RZ ;  /* 0x0000010009877824 */ /* 0x000fc600078e00ff */
[----:B------:R-:W5:Y:S04]  /*0b10*/  LDG.E.U16 R32, desc[UR16][R32.64] ;  /* 0x0000001020207981 */ /* 0x000f68000c1e1500 */
[----:B------:R-:W5:Y:S01]  /*0b20*/  LDG.E.U16 R34, desc[UR16][R34.64] ;  /* 0x0000001022227981 */ /* 0x000f62000c1e1500 */
[----:B-1----:R-:W-:-:S03]  /*0b30*/  LEA R16, P0, R53, R4, 0x9 ;  /* 0x0000000435107211 */ /* 0x002fc600078048ff */
[----:B------:R-:W5:Y:S01]  /*0b40*/  LDG.E.U16 R36, desc[UR16][R36.64] ;  /* 0x0000001024247981 */ /* 0x000f62000c1e1500 */
[----:B------:R-:W-:-:S03]  /*0b50*/  LEA.HI.X R17, R134, R5, RZ, 0x1, P0 ;  /* 0x0000000586117211 */ /* 0x000fc600000f0cff */
[----:B------:R-:W5:Y:S01]  /*0b60*/  LDG.E.U16 R33, desc[UR16][R12.64] ;  /* 0x000000100c217981 */ /* 0x000f62000c1e1500 */
[----:B------:R-:W-:-:S03]  /*0b70*/  IMAD.WIDE.U32 R26, R141, 0x2, R26 ;  /* 0x000000028d1a7825 */ /* 0x000fc600078e001a */
[----:B------:R-:W5:Y:S01]  /*0b80*/  LDG.E.U16 R35, desc[UR16][R12.64+0x40] ;  /* 0x000040100c237981 */ /* 0x000f62000c1e1500 */
[----:B------:R-:W-:-:S03]  /*0b90*/  IMAD.SHL.U32 R3, R11, 0x100, RZ ;  /* 0x000001000b037824 */ /* 0x000fc600078e00ff */
[----:B------:R-:W5:Y:S04]  /*0ba0*/  LDG.E.U16 R37, desc[UR16][R12.64+0x80] ;  /* 0x000080100c257981 */ /* 0x000f68000c1e1500 */
[----:B------:R-:W5:Y:S04]  /*0bb0*/  LDG.E.U16 R38, desc[UR16][R12.64+0xc0] ;  /* 0x0000c0100c267981 */ /* 0x000f68000c1e1500 */
[----:B------:R-:W5:Y:S04]  /*0bc0*/  LDG.E.U16 R39, desc[UR16][R12.64+0x100] ;  /* 0x000100100c277981 */ /* 0x000f68000c1e1500 */
[----:B------:R-:W5:Y:S04]  /*0bd0*/  LDG.E.U16 R40, desc[UR16][R12.64+0x140] ;  /* 0x000140100c287981 */ /* 0x000f68000c1e1500 */
[----:B------:R-:W5:Y:S04]  /*0be0*/  LDG.E.U16 R41, desc[UR16][R12.64+0x180] ;  /* 0x000180100c297981 */ /* 0x000f68000c1e1500 */
[----:B------:R1:W5:Y:S01]  /*0bf0*/  LDG.E.U16 R42, desc[UR16][R12.64+0x1c0] ;  /* 0x0001c0100c2a7981 */ /* 0x000362000c1e1500 */
[----:B------:R-:W-:-:S03]  /*0c00*/  IMAD.SHL.U32 R136, R7, 0x100, RZ ;  /* 0x0000010007887824 */ /* 0x000fc600078e00ff */
[----:B------:R3:W5:Y:S01]  /*0c10*/  LDG.E.U16 R25, desc[UR16][R30.64] ;  /* 0x000000101e197981 */ /* 0x000762000c1e1500 */
[----:B------:R-:W-:-:S03]  /*0c20*/  IMAD.WIDE.U32 R28, R141, 0x2, R28 ;  /* 0x000000028d1c7825 */ /* 0x000fc600078e001c */
[----:B------:R-:W5:Y:S01]  /*0c30*/  LDG.E.U16 R51, desc[UR16][R26.64] ;  /* 0x000000101a337981 */ /* 0x000f62000c1e1500 */
[----:B-1----:R-:W-:-:S03]  /*0c40*/  LEA R12, P0, R9, R4, 0x9 ;  /* 0x00000004090c7211 */ /* 0x002fc600078048ff */
[----:B------:R-:W5:Y:S01]  /*0c50*/  LDG.E.U16 R52, desc[UR16][R26.64+0x40] ;  /* 0x000040101a347981 */ /* 0x000f62000c1e1500 */
[-C--:B---3--:R-:W-:Y:S02]  /*0c60*/  LEA R30, P2, R11, R4.reuse, 0x9 ;  /* 0x000000040b1e7211 */ /* 0x088fe400078448ff */
[-C--:B------:R-:W-:Y:S01]  /*0c70*/  LEA.HI.X R13, R135, R5.reuse, RZ, 0x1, P0 ;  /* 0x00000005870d7211 */ /* 0x080fe200000f0cff */
[----:B------:R-:W5:Y:S01]  /*0c80*/  LDG.E.U16 R54, desc[UR16][R26.64+0x80] ;  /* 0x000080101a367981 */ /* 0x000f62000c1e1500 */
[----:B------:R-:W-:Y:S02]  /*0c90*/  LEA R4, P3, R7, R4, 0x9 ;  /* 0x0000000407047211 */ /* 0x000fe400078648ff */
[----:B------:R-:W-:Y:S01]  /*0ca0*/  LEA.HI.X R31, R3, R5, RZ, 0x1, P2 ;  /* 0x00000005031f7211 */ /* 0x000fe200010f0cff */
[----:B------:R-:W5:Y:S01]  /*0cb0*/  LDG.E.U16 R55, desc[UR16][R26.64+0xc0] ;  /* 0x0000c0101a377981 */ /* 0x000f62000c1e1500 */
[----:B------:R-:W-:-:S03]  /*0cc0*/  IMAD.WIDE.U32 R12, R141, 0x2, R12 ;  /* 0x000000028d0c7825 */ /* 0x000fc600078e000c */
[----:B------:R-:W5:Y:S01]  /*0cd0*/  LDG.E.U16 R56, desc[UR16][R26.64+0x100] ;  /* 0x000100101a387981 */ /* 0x000f62000c1e1500 */
[----:B------:R-:W-:-:S03]  /*0ce0*/  LEA.HI.X R5, R136, R5, RZ, 0x1, P3 ;  /* 0x0000000588057211 */ /* 0x000fc600018f0cff */
[----:B------:R-:W5:Y:S04]  /*0cf0*/  LDG.E.U16 R57, desc[UR16][R26.64+0x140] ;  /* 0x000140101a397981 */ /* 0x000f68000c1e1500 */
[----:B------:R-:W5:Y:S04]  /*0d00*/  LDG.E.U16 R58, desc[UR16][R26.64+0x180] ;  /* 0x000180101a3a7981 */ /* 0x000f68000c1e1500 */
[----:B------:R1:W5:Y:S01]  /*0d10*/  LDG.E.U16 R59, desc[UR16][R26.64+0x1c0] ;  /* 0x0001c0101a3b7981 */ /* 0x000362000c1e1500 */
[----:B------:R-:W-:-:S03]  /*0d20*/  SHF.R.S32.HI R89, RZ, 0x6, R0 ;  /* 0x00000006ff597819 */ /* 0x000fc60000011400 */
[----:B------:R-:W5:Y:S04]  /*0d30*/  LDG.E.U16 R53, desc[UR16][R28.64] ;  /* 0x000000101c357981 */ /* 0x000f68000c1e1500 */
[----:B------:R-:W5:Y:S01]  /*0d40*/  LDG.E.U16 R61, desc[UR16][R28.64+0x40] ;  /* 0x000040101c3d7981 */ /* 0x000f62000c1e1500 */
[----:B-1----:R-:W-:-:S03]  /*0d50*/  IMAD.WIDE.U32 R26, R141, 0x2, R16 ;  /* 0x000000028d1a7825 */ /* 0x002fc600078e0010 */
[----:B------:R-:W5:Y:S01]  /*0d60*/  LDG.E.U16 R62, desc[UR16][R28.64+0x80] ;  /* 0x000080101c3e7981 */ /* 0x000f62000c1e1500 */
[----:B------:R-:W-:-:S03]  /*0d70*/  IMAD.WIDE.U32 R16, R141, 0x2, R30 ;  /* 0x000000028d107825 */ /* 0x000fc600078e001e */
[----:B------:R-:W5:Y:S04]  /*0d80*/  LDG.E.U16 R63, desc[UR16][R28.64+0xc0] ;  /* 0x0000c0101c3f7981 */ /* 0x000f68000c1e1500 */
[----:B------:R-:W5:Y:S01]  /*0d90*/  LDG.E.U16 R64, desc[UR16][R28.64+0x100] ;  /* 0x000100101c407981 */ /* 0x000f62000c1e1500 */
[----:B------:R-:W-:-:S03]  /*0da0*/  IMAD.WIDE.U32 R4, R141, 0x2, R4 ;  /* 0x000000028d047825 */ /* 0x000fc600078e0004 */
[----:B------:R-:W5:Y:S04]  /*0db0*/  LDG.E.U16 R65, desc[UR16][R28.64+0x140] ;  /* 0x000140101c417981 */ /* 0x000f68000c1e1500 */
[----:B------:R-:W5:Y:S04]  /*0dc0*/  LDG.E.U16 R66, desc[UR16][R28.64+0x180] ;  /* 0x000180101c427981 */ /* 0x000f68000c1e1500 */
[----:B------:R-:W5:Y:S01]  /*0dd0*/  LDG.E.U16 R67, desc[UR16][R28.64+0x1c0] ;  /* 0x0001c0101c437981 */ /* 0x000f62000c1e1500 */
[----:B------:R-:W-:-:S03]  /*0de0*/  SHF.R.U32.HI R90, RZ, 0x5, R0 ;  /* 0x00000005ff5a7819 */ /* 0x000fc60000011600 */
[----:B------:R-:W5:Y:S04]  /*0df0*/  LDG.E.U16 R7, desc[UR16][R26.64] ;  /* 0x000000101a077981 */ /* 0x000f68000c1e1500 */
        /* <DEDUP_REMOVED lines=14> */
[----:B------:R1:W5:Y:S01]  /*0ee0*/  LDG.E.U16 R82, desc[UR16][R12.64+0x1c0] ;  /* 0x0001c0100c527981 */ /* 0x000362000c1e1500 */
[----:B------:R-:W-:-:S02]  /*0ef0*/  R2UR UR12, R90 ;  /* 0x000000005a0c72ca */ /* 0x000fc400000e0000 */
[----:B--2---:R-:W-:Y:S01]  /*0f00*/  R2UR UR15, R60 ;  /* 0x000000003c0f72ca */ /* 0x004fe200000e0000 */
[----:B------:R2:W5:Y:S04]  /*0f10*/  LDG.E.U16 R69, desc[UR16][R16.64] ;  /* 0x0000001010457981 */ /* 0x000568000c1e1500 */
[----:B------:R2:W5:Y:S01]  /*0f20*/  LDG.E.U16 R70, desc[UR16][R16.64+0x40] ;  /* 0x0000401010467981 */ /* 0x000562000c1e1500 */
[----:B-1----:R-:W-:Y:S01]  /*0f30*/  SGXT R13, R89, 0x1 ;  /* 0x00000001590d781a */ /* 0x002fe20000000200 */
[----:B------:R-:W-:Y:S02]  /*0f40*/  IMAD.SHL.U32 R12, R0, 0x2, RZ ;  /* 0x00000002000c7824 */ /* 0x000fe400078e00ff */
[----:B------:R2:W5:Y:S01]  /*0f50*/  LDG.E.U16 R71, desc[UR16][R16.64+0x80] ;  /* 0x0000801010477981 */ /* 0x000562000c1e1500 */
[----:B------:R-:W-:-:S03]  /*0f60*/  LOP3.LUT R13, R13, 0x90, RZ, 0xc0, !PT ;  /* 0x000000900d0d7812 */ /* 0x000fc600078ec0ff */
[----:B------:R2:W5:Y:S04]  /*0f70*/  LDG.E.U16 R72, desc[UR16][R16.64+0xc0] ;  /* 0x0000c01010487981 */ /* 0x000568000c1e1500 */
[----:B------:R2:W5:Y:S04]  /*0f80*/  LDG.E.U16 R73, desc[UR16][R16.64+0x100] ;  /* 0x0001001010497981 */ /* 0x000568000c1e1500 */
[----:B------:R2:W5:Y:S04]  /*0f90*/  LDG.E.U16 R74, desc[UR16][R16.64+0x140] ;  /* 0x00014010104a7981 */ /* 0x000568000c1e1500 */
[----:B------:R2:W5:Y:S04]  /*0fa0*/  LDG.E.U16 R75, desc[UR16][R16.64+0x180] ;  /* 0x00018010104b7981 */ /* 0x000568000c1e1500 */
[----:B------:R2:W5:Y:S01]  /*0fb0*/  LDG.E.U16 R76, desc[UR16][R16.64+0x1c0] ;  /* 0x0001c010104c7981 */ /* 0x000562000c1e1500 */
[----:B------:R-:W-:-:S03]  /*0fc0*/  LOP3.LUT R13, R13, 0x7e, R12, 0x78, !PT ;  /* 0x0000007e0d0d7812 */ /* 0x000fc600078e780c */
[----:B------:R2:W5:Y:S04]  /*0fd0*/  LDG.E.U16 R83, desc[UR16][R4.64] ;  /* 0x0000001004537981 */ /* 0x000568000c1e1500 */
[----:B------:R2:W5:Y:S04]  /*0fe0*/  LDG.E.U16 R84, desc[UR16][R4.64+0xc0] ;  /* 0x0000c01004547981 */ /* 0x000568000c1e1500 */
[----:B------:R2:W5:Y:S04]  /*0ff0*/  LDG.E.U16 R16, desc[UR16][R4.64+0x40] ;  /* 0x0000401004107981 */ /* 0x000568000c1e1500 */
[----:B------:R2:W5:Y:S04]  /*1000*/  LDG.E.U16 R17, desc[UR16][R4.64+0x80] ;  /* 0x0000801004117981 */ /* 0x000568000c1e1500 */
[----:B------:R2:W5:Y:S04]  /*1010*/  LDG.E.U16 R85, desc[UR16][R4.64+0x100] ;  /* 0x0001001004557981 */ /* 0x000568000c1e1500 */
[----:B------:R2:W5:Y:S04]  /*1020*/  LDG.E.U16 R86, desc[UR16][R4.64+0x140] ;  /* 0x0001401004567981 */ /* 0x000568000c1e1500 */
[----:B------:R2:W5:Y:S04]  /*1030*/  LDG.E.U16 R87, desc[UR16][R4.64+0x180] ;  /* 0x0001801004577981 */ /* 0x000568000c1e1500 */
[----:B------:R2:W5:Y:S01]  /*1040*/  LDG.E.U16 R88, desc[UR16][R4.64+0x1c0] ;  /* 0x0001c01004587981 */ /* 0x000562000c1e1500 */
[----:B------:R-:W-:Y:S05]  /*1050*/  @P1 BRA `(.L_x_5) ;  /* 0x0000000000181947 */ /* 0x000fea0003800000 */
[----:B------:R-:W-:Y:S01]  /*1060*/  ELECT P0, URZ, PT ;  /* 0x0000000000ff782f */ /* 0x000fe20003800000 */
[----:B--2---:R-:W-:Y:S01]  /*1070*/  IMAD.MOV.U32 R4, RZ, RZ, 0x1 ;  /* 0x00000001ff047424 */ /* 0x004fe200078e00ff */
[----:B------:R-:W-:Y:S01]  /*1080*/  UMOV UR4, 0x40 ;  /* 0x0000004000047882 */ /* 0x000fe20000000000 */
[----:B------:R-:W-:Y:S01]  /*1090*/  UVIRTCOUNT.DEALLOC.SMPOOL 0x80 ;  /* 0x000000800000784c */ /* 0x000fe20000000000 */
[----:B------:R-:W-:-:S09]  /*10a0*/  ULEA UR4, UR13, UR4, 0x18 ;  /* 0x000000040d047291 */ /* 0x000fd2000f8ec0ff */
[----:B------:R1:W-:Y:S03]  /*10b0*/  @P0 STS.U8 [UR4], R4 ;  /* 0x00000004ff000988 */ /* 0x0003e60008000004 */
.L_x_5:
[----:B------:R-:W-:Y:S01]  /*10c0*/  LOP3.LUT P2, RZ, R0, 0x7f, RZ, 0xc0, !PT ;  /* 0x0000007f00ff7812 */ /* 0x000fe2000784c0ff */
[----:B------:R-:W-:Y:S01]  /*10d0*/  IMAD R89, R2, 0x2, R141 ;  /* 0x0000000202597824 */ /* 0x000fe200078e028d */
[----:B------:R-:W-:Y:S01]  /*10e0*/  UMOV UR4, 0x1 ;  /* 0x0000000100047882 */ /* 0x000fe20000000000 */
[----:B-----5:R3:W-:Y:S01]  /*10f0*/  STS.U16 [R13+UR14+0x4200], R8 ;  /* 0x004200080d007988 */ /* 0x0207e2000800040e */
[----:B--2---:R-:W-:Y:S01]  /*1100*/  LOP3.LUT R5, R13, 0x20, RZ, 0x3c, !PT ;  /* 0x000000200d057812 */ /* 0x004fe200078e3cff */
[----:B------:R-:W-:Y:S01]  /*1110*/  IMAD.SHL.U32 R89, R89, 0x2, RZ ;  /* 0x0000000259597824 */ /* 0x000fe200078e00ff */
[----:B-1----:R-:W-:Y:S01]  /*1120*/  LOP3.LUT R4, R0, 0x7f, RZ, 0xc0, !PT ;  /* 0x0000007f00047812 */ /* 0x002fe200078ec0ff */
[----:B------:R1:W-:Y:S04]  /*1130*/  STS.U16 [R13+UR14+0x4400], R10 ;  /* 0x0044000a0d007988 */ /* 0x0003e8000800040e */
[----:B------:R2:W-:Y:S02]  /*1140*/  STS.U16 [R13+UR14+0x4600], R14 ;  /* 0x0046000e0d007988 */ /* 0x0005e4000800040e */
[----:B------:R-:W-:Y:S01]  /*1150*/  VOTEU.ALL UP0, P2 ;  /* 0x0000000000ff7886 */ /* 0x000fe20001000000 */
[----:B---3--:R-:W-:Y:S01]  /*1160*/  SHF.R.U32.HI R8, RZ, 0x1, R2 ;  /* 0x00000001ff087819 */ /* 0x008fe20000011602 */
[----:B------:R-:W-:Y:S01]  /*1170*/  VOTEU.ALL UP1, P2 ;  /* 0x0000000000ff7886 */ /* 0x000fe20001020000 */
[----:B------:R2:W-:Y:S02]  /*1180*/  STS.U16 [R13+UR14+0x4800], R15 ;  /* 0x0048000f0d007988 */ /* 0x0005e4000800040e */
[----:B------:R-:W-:-:S04]  /*1190*/  @!UP0 UIADD3 UR4, UPT, UPT, -UR4, 0x100000, URZ ;  /* 0x0010000004048890 */ /* 0x000fc8000fffe1ff */
[----:B------:R-:W-:Y:S02]  /*11a0*/  @!UP0 USHF.L.U32 UR5, UR4, 0xb, URZ ;  /* 0x0000000b04058899 */ /* 0x000fe400080006ff */
[----:B------:R-:W-:Y:S02]  /*11b0*/  @!UP0 USHF.L.U32 UR4, UR4, 0x1, URZ ;  /* 0x0000000104048899 */ /* 0x000fe400080006ff */
[----:B------:R-:W-:Y:S01]  /*11c0*/  UISETP.NE.U32.AND UP0, UPT, UR12, URZ, UPT ;  /* 0x000000ff0c00728c */ /* 0x000fe2000bf05070 */
[----:B-1----:R-:W-:Y:S01]  /*11d0*/  LOP3.LUT R10, R89, R8, RZ, 0x3c, !PT ;  /* 0x00000008590a7212 */ /* 0x002fe200078e3cff */
[----:B------:R2:W-:Y:S04]  /*11e0*/  STS.U16 [R13+UR14+0x4a00], R18 ;  /* 0x004a00120d007988 */ /* 0x0005e8000800040e */
        /* <DEDUP_REMOVED lines=59> */
[----:B------:R2:W-:Y:S04]  /*15a0*/  STS.U16 [R10+UR14], R33 ;  /* 0x000000210a007988 */ /* 0x0005e8000800040e */
        /* <DEDUP_REMOVED lines=14> */
[----:B------:R2:W-:Y:S01]  /*1690*/  STS.U16 [R10+UR14+0x3e00], R88 ;  /* 0x003e00580a007988 */ /* 0x0005e2000800040e */
[----:B------:R1:W-:Y:S06]  /*16a0*/  MEMBAR.ALL.CTA ;  /* 0x0000000000007992 */ /* 0x0003ec0000008000 */
[----:B-1----:R-:W-:Y:S04]  /*16b0*/  FENCE.VIEW.ASYNC.S ;  /* 0x00000000000073c6 */ /* 0x002fe80000000000 */
[----:B------:R-:W1:Y:S02]  /*16c0*/  FENCE.VIEW.ASYNC.S ;  /* 0x00000000000073c6 */ /* 0x000e640000000000 */
[----:B-1----:R2:W1:Y:S02]  /*16d0*/  @!UP1 SYNCS.EXCH.64 URZ, [UR14+0x5000], UR4 ;  /* 0x005000040eff95b2 */ /* 0x0024640008000100 */
[----:B-1----:R-:W-:Y:S06]  /*16e0*/  BAR.SYNC.DEFER_BLOCKING 0x0 ;  /* 0x0000000000007b1d */ /* 0x002fec0000010000 */
[----:B--2---:R-:W-:Y:S05]  /*16f0*/  BRA.U UP0, `(.L_x_6) ;  /* 0x00000001005c7547 */ /* 0x004fea000b800000 */
[----:B------:R-:W-:Y:S02]  /*1700*/  UIADD3 UR4, UPT, UPT, UR14, 0x4000, URZ ;  /* 0x000040000e047890 */ /* 0x000fe4000fffe0ff */
[----:B------:R-:W-:Y:S02]  /*1710*/  USHF.R.U32.HI UR6, URZ, 0x4, UR14 ;  /* 0x00000004ff067899 */ /* 0x000fe4000801160e */
[----:B------:R-:W-:Y:S02]  /*1720*/  USHF.R.U32.HI UR4, URZ, 0x4, UR4 ;  /* 0x00000004ff047899 */ /* 0x000fe40008011604 */
[----:B------:R-:W-:Y:S02]  /*1730*/  USGXT.U32 UR6, UR6, 0xe ;  /* 0x0000000e0606789a */ /* 0x000fe40008000000 */
[----:B------:R-:W-:Y:S01]  /*1740*/  USGXT.U32 UR4, UR4, 0xe ;  /* 0x0000000e0404789a */ /* 0x000fe20008000000 */
[----:B------:R-:W-:Y:S01]  /*1750*/  UMOV UR10, 0x1000080 ;  /* 0x01000080000a7882 */ /* 0x000fe20000000000 */
[----:B------:R-:W-:Y:S01]  /*1760*/  UMOV UR11, 0x40004040 ;  /* 0x40004040000b7882 */ /* 0x000fe20000000000 */
[----:B------:R-:W-:Y:S01]  /*1770*/  UMOV UR7, URZ ;  /* 0x000000ff00077c82 */ /* 0x000fe20008000000 */
[----:B------:R-:W-:Y:S01]  /*1780*/  UMOV UR8, 0xfffffffe ;  /* 0xfffffffe00087882 */ /* 0x000fe20000000000 */
[----:B------:R-:W-:Y:S01]  /*1790*/  UMOV UR9, 0x7fffbfdf ;  /* 0x7fffbfdf00097882 */ /* 0x000fe20000000000 */
[----:B------:R-:W-:Y:S01]  /*17a0*/  UIADD3.64 UR10, UPT, UPT, UR6, UR10, URZ ;  /* 0x0000000a060a7297 */ /* 0x000fe2000fffe0ff */
[----:B------:R-:W-:Y:S01]  /*17b0*/  UMOV UR5, URZ ;  /* 0x000000ff00057c82 */ /* 0x000fe20008000000 */
[----:B------:R-:W-:-:S02]  /*17c0*/  ULOP3.LUT UR6, UR6, 0x1000000, URZ, 0xfc, !UPT ;  /* 0x0100000006067892 */ /* 0x000fc4000f8efcff */
[----:B------:R-:W-:Y:S01]  /*17d0*/  UIADD3.64 UR8, UPT, UPT, UR4, -UR8, URZ ;  /* 0x8000000804087297 */ /* 0x000fe2000fffe0ff */
[----:B------:R-:W-:Y:S01]  /*17e0*/  UMOV UR18, 0x0 ;  /* 0x0000000000127882 */ /* 0x000fe20000000000 */
[----:B------:R-:W-:Y:S01]  /*17f0*/  UMOV UR19, 0x4410490 ;  /* 0x0441049000137882 */ /* 0x000fe20000000000 */
[----:B------:R-:W-:Y:S01]  /*1800*/  UMOV UR5, 0x80004020 ;  /* 0x8000402000057882 */ /* 0x000fe20000000000 */
[----:B------:R-:W-:Y:S01]  /*1810*/  UMOV UR7, 0x40004040 ;  /* 0x4000404000077882 */ /* 0x000fe20000000000 */
[----:B------:R-:W-:Y:S01]  /*1820*/  UMOV UR20, 0x0 ;  /* 0x0000000000147882 */ /* 0x000fe20000000000 */
[----:B------:R-:W-:Y:S01]  /*1830*/  UMOV UR21, 0x4410490 ;  /* 0x0441049000157882 */ /* 0x000fe20000000000 */
[----:B------:R1:W-:Y:S02]  /*1840*/  UTCHMMA gdesc[UR4], gdesc[UR6], tmem[UR15], tmem[UR18], idesc[UR19], !UPT ;  /* 0x00ff1206040075ea */ /* 0x0003e4000f80000f */
[----:B------:R1:W-:Y:S01]  /*1850*/  UTCHMMA gdesc[UR8], gdesc[UR10], tmem[UR15], tmem[UR20], idesc[UR21], UPT ;  /* 0x00ff140a080075ea */ /* 0x0003e2000b80000f */
[----:B------:R-:W-:-:S02]  /*1860*/  NOP ;  /* 0x0000000000007918 */ /* 0x000fc40000000000 */
.L_x_6:
[----:B------:R-:W-:Y:S02]  /*1870*/  ELECT P0, URZ, PT ;  /* 0x0000000000ff782f */ /* 0x000fe40003800000 */
[----:B------:R-:W-:Y:S01]  /*1880*/  SHF.R.S32.HI R5, RZ, 0x4, R0 ;  /* 0x00000004ff057819 */ /* 0x000fe20000011400 */
[----:B-1----:R-:W-:Y:S01]  /*1890*/  UIADD3 UR4, UPT, UPT, UR14, 0x5000, URZ ;  /* 0x000050000e047890 */ /* 0x002fe2000fffe0ff */
[----:B------:R-:W-:Y:S01]  /*18a0*/  LOP3.LUT R133, R0, 0x7, RZ, 0xc0, !PT ;  /* 0x0000000700857812 */ /* 0x000fe200078ec0ff */
[----:B------:R-:W-:Y:S01]  /*18b0*/  UMOV UR5, URZ ;  /* 0x000000ff00057c82 */ /* 0x000fe20008000000 */
[----:B------:R-:W-:Y:S01]  /*18c0*/  ISETP.LT.U32.AND P0, PT, R4, 0x20, P0 ;  /* 0x000000200400780c */ /* 0x000fe20000701070 */
[----:B------:R-:W-:Y:S01]  /*18d0*/  IMAD.SHL.U32 R4, R0, 0x10, RZ ;  /* 0x0000001000047824 */ /* 0x000fe200078e00ff */
[----:B------:R-:W-:-:S04]  /*18e0*/  SGXT R5, R5, 0x1 ;  /* 0x000000010505781a */ /* 0x000fc80000000200 */
[----:B------:R-:W-:Y:S02]  /*18f0*/  LOP3.LUT R151, R8, 0x2040, R5, 0xf8, !PT ;  /* 0x0000204008977812 */ /* 0x000fe400078ef805 */
[----:B------:R-:W-:-:S05]  /*1900*/  LOP3.LUT R132, R4, 0xf0, RZ, 0xc0, !PT ;  /* 0x000000f004847812 */ /* 0x000fca00078ec0ff */
[----:B------:R-:W-:Y:S01]  /*1910*/  VOTEU.ANY UP0, P0 ;  /* 0x0000000000ff7886 */ /* 0x000fe20000000100 */
[----:B------:R-:W-:-:S04]  /*1920*/  VOTEU.ANY UP1, P0 ;  /* 0x0000000000ff7886 */ /* 0x000fc80000020100 */
[----:B------:R-:W-:Y:S01]  /*1930*/  @UP0 UMOV UR5, UR4 ;  /* 0x0000000400050c82 */ /* 0x000fe20008000000 */
[----:B------:R-:W-:Y:S01]  /*1940*/  USHF.L.U32 UR4, UR12, 0x15, URZ ;  /* 0x000000150c047899 */ /* 0x000fe200080006ff */
[----:B------:R1:W-:Y:S01]  /*1950*/  @UP1 UTCBAR [UR5], URZ ;  /* 0x000000ff050013e9 */ /* 0x0003e200080000ff */
[----:B------:R-:W-:Y:S02]  /*1960*/  BAR.SYNC.DEFER_BLOCKING 0x0 ;  /* 0x0000000000007b1d */ /* 0x000fe40000010000 */
[----:B------:R-:W-:-:S04]  /*1970*/  ULOP3.LUT UR4, UR4, 0x600000, URZ, 0xc0, !UPT ;  /* 0x0060000004047892 */ /* 0x000fc8000f8ec0ff */
[----:B------:R-:W-:Y:S01]  /*1980*/  UIADD3 UR4, UPT, UPT, UR15, UR4, URZ ;  /* 0x000000040f047290 */ /* 0x000fe2000fffe0ff */
[----:B------:R-:W2:Y:S02]  /*1990*/  SYNCS.PHASECHK.TRANS64.TRYWAIT P0, [UR14+0x5000], RZ ;  /* 0x005000ffff0075a7 */ /* 0x000ea4000800110e */
[----:B-12---:R-:W-:Y:S09]  /*19a0*/  @!P0 BRA `(.L_x_7) ;  /* 0x0000001400808947 */ /* 0x006ff20003800000 */
.L_x_11:
[----:B------:R-:W-:Y:S01]  /*19b0*/  BAR.SYNC.DEFER_BLOCKING 0x0 ;  /* 0x0000000000007b1d */ /* 0x000fe20000010000 */
[----:B------:R-:W-:Y:S01]  /*19c0*/  IMAD R150, R2, 0x4, R133 ;  /* 0x0000000402967824 */ /* 0x000fe200078e0285 */
[C---:B------:R-:W-:Y:S01]  /*19d0*/  LOP3.LUT R2, R0.reuse, 0x10, RZ, 0xc0, !PT ;  /* 0x0000001000027812 */ /* 0x040fe200078ec0ff */
[----:B------:R-:W-:Y:S02]  /*19e0*/  IMAD R133, R133, 0x800, R132 ;  /* 0x0000080085857824 */ /* 0x000fe400078e0284 */
[----:B------:R-:W-:Y:S01]  /*19f0*/  IMAD.SHL.U32 R0, R0, 0x80, RZ ;  /* 0x0000008000007824 */ /* 0x000fe200078e00ff */
[----:B------:R-:W1:Y:S01]  /*1a00*/  LDCU.64 UR24, c[0x0][0x390] ;  /* 0x00007200ff1877ac */ /* 0x000e620008000a00 */
[----:B------:R-:W-:Y:S01]  /*1a10*/  IMAD R133, R2, 0x40, R133 ;  /* 0x0000004002857824 */ /* 0x000fe200078e0285 */
[----:B------:R-:W-:Y:S01]  /*1a20*/  LDTM.16dp32bit_t0_t15.x128 R4, tmem[UR4] ;  /* 0x00000004000479ee */ /* 0x000fe20008b80000 */
[----:B------:R-:W2:Y:S01]  /*1a30*/  LDTM.16dp32bit_t16_t31.x128 R4, tmem[UR4+0x80] ;  /* 0x00008004000479ee */ /* 0x000ea20008ba0000 */
[----:B------:R-:W-:Y:S01]  /*1a40*/  IMAD.SHL.U32 R2, R150, 0x10, RZ ;  /* 0x0000001096027824 */ /* 0x000fe200078e00ff */
[----:B------:R-:W-:Y:S01]  /*1a50*/  LOP3.LUT R132, R0, 0x400, RZ, 0xc0, !PT ;  /* 0x0000040000847812 */ /* 0x000fe200078ec0ff */
[----:B------:R-:W3:Y:S01]  /*1a60*/  LDCU.64 UR26, c[0x0][0x390] ;  /* 0x00007200ff1a77ac */ /* 0x000ee20008000a00 */
[----:B------:R-:W-:-:S02]  /*1a70*/  LOP3.LUT R0, R133, R140, RZ, 0xfc, !PT ;  /* 0x0000008c85007212 */ /* 0x000fc400078efcff */
[----:B------:R-:W-:Y:S01]  /*1a80*/  LOP3.LUT R151, R151, R2, RZ, 0x3c, !PT ;  /* 0x0000000297977212 */ /* 0x000fe200078e3cff */
[----:B------:R-:W4:Y:S01]  /*1a90*/  LDCU.64 UR28, c[0x0][0x390] ;  /* 0x00007200ff1c77ac */ /* 0x000f220008000a00 */
[C---:B------:R-:W-:Y:S02]  /*1aa0*/  LOP3.LUT R2, R0.reuse, 0x10, RZ, 0x3c, !PT ;  /* 0x0000001000027812 */ /* 0x040fe400078e3cff */
[C---:B------:R-:W-:Y:S01]  /*1ab0*/  LOP3.LUT R133, R0.reuse, 0x20, RZ, 0x3c, !PT ;  /* 0x0000002000857812 */ /* 0x040fe200078e3cff */
[----:B------:R-:W5:Y:S01]  /*1ac0*/  LDCU.64 UR8, c[0x0][0x390] ;  /* 0x00007200ff0877ac */ /* 0x000f620008000a00 */
[C---:B------:R-:W-:Y:S02]  /*1ad0*/  LOP3.LUT R150, R0.reuse, 0x30, RZ, 0x3c, !PT ;  /* 0x0000003000967812 */ /* 0x040fe400078e3cff */
[C---:B------:R-:W-:Y:S01]  /*1ae0*/  LOP3.LUT R154, R0.reuse, 0x40, RZ, 0x3c, !PT ;  /* 0x00000040009a7812 */ /* 0x040fe200078e3cff */
[----:B------:R-:W0:Y:S01]  /*1af0*/  LDCU.64 UR30, c[0x0][0x390] ;  /* 0x00007200ff1e77ac */ /* 0x000e220008000a00 */
[----:B------:R-:W2:Y:S01]  /*1b00*/  @!P2 SYNCS.CCTL.IV [UR14+0x5000] ;  /* 0x00500000ff00a9b1 */ /* 0x000ea2000800000e */
[----:B------:R-:W-:Y:S01]  /*1b10*/  NOP ;  /* 0x0000000000007918 */ /* 0x000fe20000000000 */
[----:B------:R-:W-:Y:S01]  /*1b20*/  LOP3.LUT R153, R0, 0x50, RZ, 0x3c, !PT ;  /* 0x0000005000997812 */ /* 0x000fe200078e3cff */
[----:B------:R-:W0:Y:S01]  /*1b30*/  LDCU.64 UR32, c[0x0][0x390] ;  /* 0x00007200ff2077ac */ /* 0x000e220008000a00 */
[----:B------:R-:W-:-:S02]  /*1b40*/  IADD3 R132, PT, PT, R151, UR14, R132 ;  /* 0x0000000e97847c10 */ /* 0x000fc4000fffe084 */
[C---:B------:R-:W-:Y:S01]  /*1b50*/  LOP3.LUT R152, R0.reuse, 0x60, RZ, 0x3c, !PT ;  /* 0x0000006000987812 */ /* 0x040fe200078e3cff */
[----:B------:R-:W0:Y:S01]  /*1b60*/  LDCU.64 UR34, c[0x0][0x390] ;  /* 0x00007200ff2277ac */ /* 0x000e220008000a00 */
[----:B--2---:R-:W-:Y:S01]  /*1b70*/  STS.128 [R0+UR14], R4 ;  /* 0x0000000400007988 */ /* 0x004fe20008000c0e */
[----:B------:R-:W-:Y:S01]  /*1b80*/  LOP3.LUT R151, R0, 0x70, RZ, 0x3c, !PT ;  /* 0x0000007000977812 */ /* 0x000fe200078e3cff */
[----:B------:R-:W2:Y:S02]  /*1b90*/  LDCU.64 UR4, c[0x0][0x390] ;  /* 0x00007200ff0477ac */ /* 0x000ea40008000a00 */
[----:B------:R-:W-:Y:S01]  /*1ba0*/  STS.128 [R2+UR14], R8 ;  /* 0x0000000802007988 */ /* 0x000fe20008000c0e */
[----:B------:R-:W0:Y:S03]  /*1bb0*/  LDCU.64 UR6, c[0x0][0x390] ;  /* 0x00007200ff0677ac */ /* 0x000e260008000a00 */
        /* <DEDUP_REMOVED lines=8> */
[----:B------:R-:W-:Y:S04]  /*1c40*/  STS.128 [R152+UR14], R28 ;  /* 0x0000001c98007988 */ /* 0x000fe80008000c0e */
[----:B------:R-:W-:Y:S01]  /*1c50*/  STS.128 [R151+UR14], R32 ;  /* 0x0000002097007988 */ /* 0x000fe20008000c0e */
[----:B------:R-:W-:Y:S06]  /*1c60*/  BAR.SYNC.DEFER_BLOCKING 0x0 ;  /* 0x0000000000007b1d */ /* 0x000fec0000010000 */
[----:B------:R-:W0:Y:S04]  /*1c70*/  LDSM.16.M88.4 R4, [R132] ;  /* 0x000000008404783b */ /* 0x000e280000000200 */
[----:B------:R-:W-:Y:S04]  /*1c80*/  LDSM.16.M88.4 R32, [R132+0x80] ;  /* 0x000080008420783b */ /* 0x000fe80000000200 */
[----:B------:R-:W-:Y:S04]  /*1c90*/  LDSM.16.M88.4 R28, [R132+0x100] ;  /* 0x00010000841c783b */ /* 0x000fe80000000200 */
[----:B------:R-:W-:Y:S04]  /*1ca0*/  LDSM.16.M88.4 R24, [R132+0x180] ;  /* 0x000180008418783b */ /* 0x000fe80000000200 */
[----:B------:R-:W-:Y:S04]  /*1cb0*/  LDSM.16.M88.4 R20, [R132+0x200] ;  /* 0x000200008414783b */ /* 0x000fe80000000200 */
[----:B------:R-:W-:Y:S04]  /*1cc0*/  LDSM.16.M88.4 R16, [R132+0x280] ;  /* 0x000280008410783b */ /* 0x000fe80000000200 */
[----:B------:R-:W-:Y:S04]  /*1cd0*/  LDSM.16.M88.4 R12, [R132+0x300] ;  /* 0x00030000840c783b */ /* 0x000fe80000000200 */
[----:B------:R-:W-:Y:S01]  /*1ce0*/  LDSM.16.M88.4 R8, [R132+0x380] ;  /* 0x000380008408783b */ /* 0x000fe20000000200 */
[----:B------:R-:W-:Y:S06]  /*1cf0*/  BAR.SYNC.DEFER_BLOCKING 0x0 ;  /* 0x0000000000007b1d */ /* 0x000fec0000010000 */
[----:B------:R-:W-:Y:S04]  /*1d00*/  STS.128 [R0+UR14], R36 ;  /* 0x0000002400007988 */ /* 0x000fe80008000c0e */
[----:B------:R-:W-:Y:S04]  /*1d10*/  STS.128 [R2+UR14], R40 ;  /* 0x0000002802007988 */ /* 0x000fe80008000c0e */
[----:B------:R-:W-:Y:S04]  /*1d20*/  STS.128 [R133+UR14], R44 ;  /* 0x0000002c85007988 */ /* 0x000fe80008000c0e */
[----:B------:R-:W-:Y:S04]  /*1d30*/  STS.128 [R150+UR14], R48 ;  /* 0x0000003096007988 */ /* 0x000fe80008000c0e */
[----:B------:R-:W-:Y:S04]  /*1d40*/  STS.128 [R154+UR14], R52 ;  /* 0x000000349a007988 */ /* 0x000fe80008000c0e */
[----:B------:R-:W-:Y:S04]  /*1d50*/  STS.128 [R153+UR14], R56 ;  /* 0x0000003899007988 */ /* 0x000fe80008000c0e */
        /* <DEDUP_REMOVED lines=30> */
[----:B------:R0:W-:Y:S04]  /*1f40*/  STS.128 [R0+UR14], R100 ;  /* 0x0000006400007988 */ /* 0x0001e80008000c0e */
[----:B------:R2:W-:Y:S04]  /*1f50*/  STS.128 [R2+UR14], R104 ;  /* 0x0000006802007988 */ /* 0x0005e80008000c0e */
[----:B------:R-:W-:Y:S04]  /*1f60*/  STS.128 [R133+UR14], R108 ;  /* 0x0000006c85007988 */ /* 0x000fe80008000c0e */
[----:B------:R4:W-:Y:S04]  /*1f70*/  STS.128 [R150+UR14], R112 ;  /* 0x0000007096007988 */ /* 0x0009e80008000c0e */
[----:B------:R5:W-:Y:S01]  /*1f80*/  STS.128 [R154+UR14], R116 ;  /* 0x000000749a007988 */ /* 0x000be20008000c0e */
[C---:B0-----:R-:W-:Y:S01]  /*1f90*/  IMAD.SHL.U32 R0, R149.reuse, 0x100, RZ ;  /* 0x0000010095007824 */ /* 0x041fe200078e00ff */
[----:B-1----:R-:W-:Y:S01]  /*1fa0*/  LEA R149, P0, R149, UR24, 0xa ;  /* 0x0000001895957c11 */ /* 0x002fe2000f8050ff */
[----:B------:R-:W-:Y:S01]  /*1fb0*/  IMAD.SHL.U32 R100, R147, 0x100, RZ ;  /* 0x0000010093647824 */ /* 0x000fe200078e00ff */
[----:B------:R-:W-:Y:S01]  /*1fc0*/  STS.128 [R153+UR14], R120 ;  /* 0x0000007899007988 */ /* 0x000fe20008000c0e */
[C---:B--2---:R-:W-:Y:S01]  /*1fd0*/  IMAD.SHL.U32 R2, R148.reuse, 0x100, RZ ;  /* 0x0000010094027824 */ /* 0x044fe200078e00ff */
[----:B---3--:R-:W-:Y:S01]  /*1fe0*/  LEA R103, P2, R148, UR26, 0xa ;  /* 0x0000001a94677c11 */ /* 0x008fe2000f8450ff */
[----:B------:R-:W-:Y:S01]  /*1ff0*/  IMAD.SHL.U32 R104, R145, 0x100, RZ ;  /* 0x0000010091687824 */ /* 0x000fe200078e00ff */
[----:B------:R-:W-:Y:S01]  /*2000*/  STS.128 [R152+UR14], R124 ;  /* 0x0000007c98007988 */ /* 0x000fe20008000c0e */
[----:B------:R-:W-:Y:S01]  /*2010*/  LEA.HI.X R105, R0, UR25, RZ, 0x2, P0 ;  /* 0x0000001900697c11 */ /* 0x000fe200080f14ff */
[----:B------:R-:W-:Y:S01]  /*2020*/  IMAD.SHL.U32 R0, R141, 0x4, RZ ;  /* 0x000000048d007824 */ /* 0x000fe200078e00ff */
[----:B------:R-:W-:Y:S01]  /*2030*/  LEA.HI.X R102, R2, UR27, RZ, 0x2, P2 ;  /* 0x0000001b02667c11 */ /* 0x000fe200090f14ff */
[----:B------:R0:W-:Y:S01]  /*2040*/  STS.128 [R151+UR14], R128 ;  /* 0x0000008097007988 */ /* 0x0001e20008000c0e */
[----:B----4-:R-:W-:Y:S01]  /*2050*/  IMAD.SHL.U32 R113, R140, 0x4, RZ ;  /* 0x000000048c717824 */ /* 0x010fe200078e00ff */
[----:B------:R-:W1:Y:S01]  /*2060*/  LDCU.64 UR24, c[0x0][0x390] ;  /* 0x00007200ff1877ac */ /* 0x000e620008000a00 */
[----:B------:R-:W-:Y:S01]  /*2070*/  IMAD.SHL.U32 R2, R146, 0x100, RZ ;  /* 0x0000010092027824 */ /* 0x000fe200078e00ff */
[----:B------:R-:W-:Y:S01]  /*2080*/  BAR.SYNC.DEFER_BLOCKING 0x0 ;  /* 0x0000000000007b1d */ /* 0x000fe20000010000 */
[----:B-----5:R-:W-:-:S02]  /*2090*/  LEA R119, P3, R147, UR28, 0xa ;  /* 0x0000001c93777c11 */ /* 0x020fc4000f8650ff */
[----:B------:R-:W-:Y:S02]  /*20a0*/  LEA R117, P0, R146, UR30, 0xa ;  /* 0x0000001e92757c11 */ /* 0x000fe4000f8050ff */
[----:B------:R-:W-:Y:S01]  /*20b0*/  LEA.HI.X R101, R100, UR29, RZ, 0x2, P3 ;  /* 0x0000001d64657c11 */ /* 0x000fe200098f14ff */
[----:B------:R-:W2:Y:S01]  /*20c0*/  LDCU.64 UR26, c[0x0][0x390] ;  /* 0x00007200ff1a77ac */ /* 0x000ea20008000a00 */
[----:B------:R-:W-:Y:S02]  /*20d0*/  IADD3 R112, P4, P5, R0, UR34, R113 ;  /* 0x0000002200707c10 */ /* 0x000fe4000fd9e071 */
[----:B------:R-:W-:Y:S02]  /*20e0*/  LEA R115, P3, R137, UR8, 0x2 ;  /* 0x0000000889737c11 */ /* 0x000fe4000f8610ff */
[----:B------:R-:W-:Y:S02]  /*20f0*/  LEA.HI.X R100, R2, UR31, RZ, 0x2, P0 ;  /* 0x0000001f02647c11 */ /* 0x000fe400080f14ff */
[----:B0-----:R-:W-:-:S02]  /*2100*/  LEA R131, P2, R145, UR32, 0xa ;  /* 0x0000002091837c11 */ /* 0x001fc4000f8450ff */
[----:B------:R-:W-:Y:S02]  /*2110*/  IADD3.X R113, PT, PT, RZ, UR35, RZ, P4, P5 ;  /* 0x00000023ff717c10 */ /* 0x000fe4000a7ea4ff */
[----:B------:R-:W-:Y:S02]  /*2120*/  LEA.HI.X R104, R104, UR33, RZ, 0x2, P2 ;  /* 0x0000002168687c11 */ /* 0x000fe400090f14ff */
[----:B------:R-:W-:Y:S02]  /*2130*/  LEA.HI.X R122, R137, UR9, RZ, 0x2, P3 ;  /* 0x00000009897a7c11 */ /* 0x000fe400098f14ff */
[----:B------:R-:W-:Y:S02]  /*2140*/  LEA R147, P0, R139, UR4, 0x2 ;  /* 0x000000048b937c11 */ /* 0x000fe4000f8010ff */
[----:B------:R-:W-:Y:S01]  /*2150*/  LEA R141, P2, R138, UR6, 0x2 ;  /* 0x000000068a8d7c11 */ /* 0x000fe2000f8410ff */
[----:B------:R-:W0:Y:S01]  /*2160*/  LDSM.16.M88.4 R108, [R132] ;  /* 0x00000000846c783b */ /* 0x000e220000000200 */
[----:B------:R-:W-:-:S02]  /*2170*/  LEA R125, P3, R135, UR20, 0x2 ;  /* 0x00000014877d7c11 */ /* 0x000fc4000f8610ff */
[----:B------:R-:W-:Y:S01]  /*2180*/  LEA R123, P4, R136, UR22, 0x2 ;  /* 0x00000016887b7c11 */ /* 0x000fe2000f8810ff */
[----:B------:R-:W-:Y:S01]  /*2190*/  STG.E desc[UR16][R112.64], R4 ;  /* 0x0000000470007986 */ /* 0x000fe2000c101910 */
[----:B------:R-:W-:Y:S01]  /*21a0*/  LEA.HI.X R124, R139, UR5, RZ, 0x2, P0 ;  /* 0x000000058b7c7c11 */ /* 0x000fe200080f14ff */
[----:B------:R-:W3:Y:S01]  /*21b0*/  LDCU.64 UR4, c[0x0][0x390] ;  /* 0x00007200ff0477ac */ /* 0x000ee20008000a00 */
[----:B------:R-:W-:Y:S01]  /*21c0*/  LEA.HI.X R138, R138, UR7, RZ, 0x2, P2 ;  /* 0x000000078a8a7c11 */ /* 0x000fe200090f14ff */
[----:B------:R-:W-:Y:S01]  /*21d0*/  STG.E desc[UR16][R112.64+0x80], R64 ;  /* 0x0000804070007986 */ /* 0x000fe2000c101910 */
[----:B------:R-:W-:Y:S02]  /*21e0*/  LEA.HI.X R107, R135, UR21, RZ, 0x2, P3 ;  /* 0x00000015876b7c11 */ /* 0x000fe400098f14ff */
[----:B------:R-:W-:Y:S01]  /*21f0*/  LEA.HI.X R106, R136, UR23, RZ, 0x2, P4 ;  /* 0x00000017886a7c11 */ /* 0x000fe2000a0f14ff */
[----:B------:R-:W-:Y:S01]  /*2200*/  STG.E desc[UR16][R112.64+0x100], R68 ;  /* 0x0001004470007986 */ /* 0x000fe2000c101910 */
[----:B------:R-:W-:-:S02]  /*2210*/  LEA R139, P2, R3, UR18, 0x2 ;  /* 0x00000012038b7c11 */ /* 0x000fc4000f8410ff */
[C---:B------:R-:W-:Y:S01]  /*2220*/  IADD3 R2, P3, PT, R0.reuse, R149, RZ ;  /* 0x0000009500027210 */ /* 0x040fe20007f7e0ff */
[----:B------:R-:W-:Y:S01]  /*2230*/  STG.E desc[UR16][R112.64+0x200], R5 ;  /* 0x0002000570007986 */ /* 0x000fe2000c101910 */
[C---:B------:R-:W-:Y:S02]  /*2240*/  IADD3 R118, P4, PT, R0.reuse, R119, RZ ;  /* 0x0000007700767210 */ /* 0x040fe40007f9e0ff */
[----:B------:R-:W-:Y:S01]  /*2250*/  LEA.HI.X R114, R3, UR19, RZ, 0x2, P2 ;  /* 0x0000001303727c11 */ /* 0x000fe200090f14ff */
[----:B------:R-:W-:Y:S01]  /*2260*/  IMAD.X R3, RZ, RZ, R105, P3 ;  /* 0x000000ffff037224 */ /* 0x000fe200018e0669 */
[C---:B------:R-:W-:Y:S01]  /*2270*/  IADD3 R116, P5, PT, R0.reuse, R117, RZ ;  /* 0x0000007500747210 */ /* 0x040fe20007fbe0ff */
[----:B------:R-:W-:Y:S01]  /*2280*/  IMAD.X R119, RZ, RZ, R101, P4 ;  /* 0x000000ffff777224 */ /* 0x000fe200020e0665 */
[C---:B------:R-:W-:Y:S01]  /*2290*/  IADD3 R146, P3, PT, R0.reuse, R147, RZ ;  /* 0x0000009300927210 */ /* 0x040fe20007f7e0ff */
[----:B------:R-:W-:Y:S01]  /*22a0*/  STG.E desc[UR16][R112.64+0x280], R65 ;  /* 0x0002804170007986 */ /* 0x000fe2000c101910 */
[----:B------:R-:W-:Y:S01]  /*22b0*/  IADD3 R148, P4, PT, R0, R115, RZ ;  /* 0x0000007300947210 */ /* 0x000fe20007f9e0ff */
[----:B------:R-:W-:Y:S01]  /*22c0*/  IMAD.X R117, RZ, RZ, R100, P5 ;  /* 0x000000ffff757224 */ /* 0x000fe200028e0664 */
[----:B------:R-:W-:Y:S01]  /*22d0*/  LEA R137, P0, R134, UR10, 0x2 ;  /* 0x0000000a86897c11 */ /* 0x000fe2000f8010ff */
[----:B------:R-:W-:Y:S01]  /*22e0*/  IMAD.X R147, RZ, RZ, R124, P3 ;  /* 0x000000ffff937224 */ /* 0x000fe200018e067c */
[----:B------:R-:W-:Y:S01]  /*22f0*/  IADD3 R120, P6, PT, R0, R103, RZ ;  /* 0x0000006700787210 */ /* 0x000fe20007fde0ff */
[----:B------:R-:W-:Y:S01]  /*2300*/  IMAD.X R149, RZ, RZ, R122, P4 ;  /* 0x000000ffff957224 */ /* 0x000fe200020e067a */
[----:B------:R-:W-:Y:S01]  /*2310*/  LEA.HI.X R134, R134, UR11, RZ, 0x2, P0 ;  /* 0x0000000b86867c11 */ /* 0x000fe200080f14ff */
[----:B------:R-:W-:Y:S01]  /*2320*/  STG.E desc[UR16][R112.64+0x300], R69 ;  /* 0x0003004570007986 */ /* 0x000fe2000c101910 */
[C---:B------:R-:W-:Y:S01]  /*2330*/  IADD3 R136, P5, PT, R0.reuse, R137, RZ ;  /* 0x0000008900887210 */ /* 0x040fe20007fbe0ff */
[----:B------:R-:W-:Y:S01]  /*2340*/  IMAD.X R121, RZ, RZ, R102, P6 ;  /* 0x000000ffff797224 */ /* 0x000fe200030e0666 */
[C---:B------:R-:W-:Y:S01]  /*2350*/  IADD3 R124, P4, PT, R0.reuse, R125, RZ ;  /* 0x0000007d007c7210 */ /* 0x040fe20007f9e0ff */
[----:B------:R-:W4:Y:S01]  /*2360*/  LDSM.16.M88.4 R100, [R132+0x80] ;  /* 0x000080008464783b */ /* 0x000f220000000200 */
[C---:B------:R-:W-:Y:S01]  /*2370*/  IADD3 R140, P6, PT, R0.reuse, R141, RZ ;  /* 0x0000008d008c7210 */ /* 0x040fe20007fde0ff */
[----:B------:R-:W-:Y:S01]  /*2380*/  IMAD.X R137, RZ, RZ, R134, P5 ;  /* 0x000000ffff897224 */ /* 0x000fe200028e0686 */
[C---:B------:R-:W-:Y:S01]  /*2390*/  IADD3 R122, P5, PT, R0.reuse, R123, RZ ;  /* 0x0000007b007a7210 */ /* 0x040fe20007fbe0ff */
[----:B------:R-:W-:Y:S01]  /*23a0*/  IMAD.X R125, RZ, RZ, R107, P4 ;  /* 0x000000ffff7d7224 */ /* 0x000fe200020e066b */
[C---:B------:R-:W-:Y:S01]  /*23b0*/  IADD3 R130, P4, PT, R0.reuse, R131, RZ ;  /* 0x0000008300827210 */ /* 0x040fe20007f9e0ff */
[----:B------:R-:W-:Y:S01]  /*23c0*/  IMAD.X R141, RZ, RZ, R138, P6 ;  /* 0x000000ffff8d7224 */ /* 0x000fe200030e068a */
[----:B------:R-:W-:Y:S01]  /*23d0*/  IADD3 R138, P3, PT, R0, R139, RZ ;  /* 0x0000008b008a7210 */ /* 0x000fe20007f7e0ff */
[----:B------:R-:W-:Y:S01]  /*23e0*/  IMAD.X R123, RZ, RZ, R106, P5 ;  /* 0x000000ffff7b7224 */ /* 0x000fe200028e066a */
[----:B0-----:R-:W-:Y:S01]  /*23f0*/  STG.E desc[UR16][R112.64+0x180], R108 ;  /* 0x0001806c70007986 */ /* 0x001fe2000c101910 */
[----:B------:R-:W-:Y:S01]  /*2400*/  IMAD.X R131, RZ, RZ, R104, P4 ;  /* 0x000000ffff837224 */ /* 0x000fe200020e0668 */
[C---:B-1----:R-:W-:Y:S01]  /*2410*/  LEA R127, P0, R144.reuse, UR24, 0xa ;  /* 0x00000018907f7c11 */ /* 0x042fe2000f8050ff */
[----:B------:R-:W-:Y:S01]  /*2420*/  IMAD.X R139, RZ, RZ, R114, P3 ;  /* 0x000000ffff8b7224 */ /* 0x000fe200018e0672 */
[----:B------:R-:W0:Y:S01]  /*2430*/  LDSM.16.M88.4 R104, [R132+0x100] ;  /* 0x000100008468783b */ /* 0x000e220000000200 */
[C---:B--2---:R-:W-:Y:S01]  /*2440*/  LEA R129, P2, R143.reuse, UR26, 0xa ;  /* 0x0000001a8f817c11 */ /* 0x044fe2000f8450ff */
[----:B------:R-:W-:Y:S01]  /*2450*/  IMAD.SHL.U32 R144, R144, 0x100, RZ ;  /* 0x0000010090907824 */ /* 0x000fe200078e00ff */
[----:B---3--:R-:W-:Y:S01]  /*2460*/  LEA R135, P3, R142, UR4, 0xa ;  /* 0x000000048e877c11 */ /* 0x008fe2000f8650ff */
[----:B------:R-:W-:Y:S01]  /*2470*/  STG.E desc[UR16][R112.64+0x380], R109 ;  /* 0x0003806d70007986 */ /* 0x000fe2000c101910 */
[----:B------:R-:W-:Y:S01]  /*2480*/  IMAD.SHL.U32 R143, R143, 0x100, RZ ;  /* 0x000001008f8f7824 */ /* 0x000fe200078e00ff */
[----:B------:R-:W-:Y:S01]  /*2490*/  IADD3 R126, P6, PT, R0, R127, RZ ;  /* 0x0000007f007e7210 */ /* 0x000fe20007fde0ff */
[----:B------:R-:W-:Y:S01]  /*24a0*/  IMAD.SHL.U32 R142, R142, 0x100, RZ ;  /* 0x000001008e8e7824 */ /* 0x000fe200078e00ff */
[----:B------:R-:W1:Y:S01]  /*24b0*/  LDSM.16.M88.4 R112, [R132+0x180] ;  /* 0x000180008470783b */ /* 0x000e620000000200 */
[----:B------:R-:W-:-:S02]  /*24c0*/  LEA.HI.X R144, R144, UR25, RZ, 0x2, P0 ;  /* 0x0000001990907c11 */ /* 0x000fc400080f14ff */
[C---:B------:R-:W-:Y:S01]  /*24d0*/  IADD3 R128, P5, PT, R0.reuse, R129, RZ ;  /* 0x0000008100807210 */ /* 0x040fe20007fbe0ff */
[----:B------:R-:W-:Y:S01]  /*24e0*/  STG.E desc[UR16][R146.64], R6 ;  /* 0x0000000692007986 */ /* 0x000fe2000c101910 */
[----:B------:R-:W-:Y:S01]  /*24f0*/  LEA.HI.X R143, R143, UR27, RZ, 0x2, P2 ;  /* 0x0000001b8f8f7c11 */ /* 0x000fe200090f14ff */
[----:B------:R-:W-:Y:S01]  /*2500*/  IMAD.X R127, RZ, RZ, R144, P6 ;  /* 0x000000ffff7f7224 */ /* 0x000fe200030e0690 */
[----:B------:R-:W-:Y:S01]  /*2510*/  IADD3 R134, P4, PT, R0, R135, RZ ;  /* 0x0000008700867210 */ /* 0x000fe20007f9e0ff */
[----:B------:R-:W-:Y:S01]  /*2520*/  STG.E desc[UR16][R146.64+0x200], R7 ;  /* 0x0002000792007986 */ /* 0x000fe2000c101910 */
[----:B------:R-:W-:Y:S01]  /*2530*/  LEA.HI.X R142, R142, UR5, RZ, 0x2, P3 ;  /* 0x000000058e8e7c11 */ /* 0x000fe200098f14ff */
[----:B------:R-:W-:Y:S02]  /*2540*/  IMAD.X R129, RZ, RZ, R143, P5 ;  /* 0x000000ffff817224 */ /* 0x000fe400028e068f */
[----:B------:R-:W2:Y:S02]  /*2550*/  LDSM.16.M88.4 R4, [R132+0x200] ;  /* 0x000200008404783b */ /* 0x000ea40000000200 */
[----:B------:R-:W-:-:S02]  /*2560*/  IMAD.X R135, RZ, RZ, R142, P4 ;  /* 0x000000ffff877224 */ /* 0x000fc400020e068e */
[----:B------:R-:W-:Y:S04]  /*2570*/  STG.E desc[UR16][R146.64+0x80], R66 ;  /* 0x0000804292007986 */ /* 0x000fe8000c101910 */
        /* <DEDUP_REMOVED lines=11> */
[----:B----4-:R-:W-:Y:S04]  /*2630*/  STG.E desc[UR16][R140.64+0x180], R100 ;  /* 0x000180648c007986 */ /* 0x010fe8000c101910 */
        /* <DEDUP_REMOVED lines=15> */
[----:B0-----:R-:W-:Y:S04]  /*2730*/  STG.E desc[UR16][R136.64+0x180], R104 ;  /* 0x0001806888007986 */ /* 0x001fe8000c101910 */
        /* <DEDUP_REMOVED lines=13> */
[----:B------:R-:W0:Y:S04]  /*2810*/  LDSM.16.M88.4 R32, [R132+0x280] ;  /* 0x000280008420783b */ /* 0x000e280000000200 */
[----:B------:R-:W-:Y:S04]  /*2820*/  STG.E desc[UR16][R124.64+0x280], R53 ;  /* 0x000280357c007986 */ /* 0x000fe8000c101910 */
[----:B------:R-:W-:Y:S04]  /*2830*/  STG.E desc[UR16][R124.64+0x300], R81 ;  /* 0x000300517c007986 */ /* 0x000fe8000c101910 */
[----:B-1----:R-:W-:Y:S04]  /*2840*/  STG.E desc[UR16][R124.64+0x180], R112 ;  /* 0x000180707c007986 */ /* 0x002fe8000c101910 */
        /* <DEDUP_REMOVED lines=15> */
[----:B--2---:R-:W-:Y:S04]  /*2940*/  STG.E desc[UR16][R2.64+0x180], R4 ;  /* 0x0001800402007986 */ /* 0x004fe8000c101910 */
[----:B------:R-:W1:Y:S04]  /*2950*/  LDSM.16.M88.4 R24, [R132+0x300] ;  /* 0x000300008418783b */ /* 0x000e680000000200 */
[----:B------:R-:W-:Y:S04]  /*2960*/  STG.E desc[UR16][R2.64+0x380], R5 ;  /* 0x0003800502007986 */ /* 0x000fe8000c101910 */
[----:B------:R-:W-:Y:S04]  /*2970*/  STG.E desc[UR16][R120.64+0x180], R6 ;  /* 0x0001800678007986 */ /* 0x000fe8000c101910 */
[----:B------:R-:W-:Y:S04]  /*2980*/  STG.E desc[UR16][R120.64+0x380], R7 ;  /* 0x0003800778007986 */ /* 0x000fe8000c101910 */
[----:B------:R-:W2:Y:S04]  /*2990*/  LDSM.16.M88.4 R4, [R132+0x380] ;  /* 0x000380008404783b */ /* 0x000ea80000000200 */
[----:B------:R3:W-:Y:S04]  /*29a0*/  STG.E desc[UR16][R120.64], R22 ;  /* 0x0000001678007986 */ /* 0x0007e8000c101910 */
        /* <DEDUP_REMOVED lines=11> */
[----:B0-----:R3:W-:Y:S04]  /*2a60*/  STG.E desc[UR16][R118.64+0x180], R32 ;  /* 0x0001802076007986 */ /* 0x0017e8000c101910 */
        /* <DEDUP_REMOVED lines=15> */
[----:B-1----:R3:W-:Y:S04]  /*2b60*/  STG.E desc[UR16][R130.64+0x180], R24 ;  /* 0x0001801882007986 */ /* 0x0027e8000c101910 */
        /* <DEDUP_REMOVED lines=15> */
[----:B--2---:R3:W-:Y:S04]  /*2c60*/  STG.E desc[UR16][R128.64+0x180], R4 ;  /* 0x0001800480007986 */ /* 0x0047e8000c101910 */
        /* <DEDUP_REMOVED lines=8> */
[----:B------:R3:W-:Y:S01]  /*2cf0*/  STG.E desc[UR16][R134.64+0x380], R7 ;  /* 0x0003800786007986 */ /* 0x0007e2000c101910 */
[----:B------:R-:W-:Y:S06]  /*2d00*/  BAR.SYNC.DEFER_BLOCKING 0x0 ;  /* 0x0000000000007b1d */ /* 0x000fec0000010000 */
[----:B------:R-:W-:Y:S05]  /*2d10*/  @P1 BRA `(.L_x_8) ;  /* 0x00000000009c1947 */ /* 0x000fea0003800000 */
[----:B------:R-:W-:Y:S01]  /*2d20*/  NOP ;  /* 0x0000000000007918 */ /* 0x000fe20000000000 */
[----:B------:R-:W-:Y:S01]  /*2d30*/  UMOV UR4, 0x50 ;  /* 0x0000005000047882 */ /* 0x000fe20000000000 */
[----:B------:R-:W-:Y:S01]  /*2d40*/  IMAD.U32 R0, RZ, RZ, UR15 ;  /* 0x0000000fff007e24 */ /* 0x000fe2000f8e00ff */
[----:B------:R-:W-:Y:S01]  /*2d50*/  ULEA UR13, UR13, UR4, 0x18 ;  /* 0x000000040d0d7291 */ /* 0x000fe2000f8ec0ff */
[----:B------:R-:W-:Y:S02]  /*2d60*/  IMAD.MOV.U32 R3, RZ, RZ, 0xff ;  /* 0x000000ffff037424 */ /* 0x000fe400078e00ff */
[----:B---3--:R-:W-:Y:S01]  /*2d70*/  IMAD.MOV.U32 R7, RZ, RZ, 0x1 ;  /* 0x00000001ff077424 */ /* 0x008fe200078e00ff */
[----:B------:R-:W-:-:S04]  /*2d80*/  LOP3.LUT R0, R0, 0xffff, RZ, 0xc0, !PT ;  /* 0x0000ffff00007812 */ /* 0x000fc800078ec0ff */
[----:B------:R-:W-:Y:S01]  /*2d90*/  SHF.R.U32.HI R0, RZ, 0x5, R0 ;  /* 0x00000005ff007819 */ /* 0x000fe20000011600 */
[----:B------:R-:W0:Y:S04]  /*2da0*/  LDS R5, [UR13] ;  /* 0x0000000dff057984 */ /* 0x000e280008000800 */
[----:B------:R-:W-:Y:S01]  /*2db0*/  VIADD R2, R0, 0x10 ;  /* 0x0000001000027836 */ /* 0x000fe20000000000 */
[----:B------:R-:W-:-:S04]  /*2dc0*/  SHF.L.U32 R0, R3, R0, RZ ;  /* 0x0000000003007219 */ /* 0x000fc800000006ff */
[----:B------:R-:W-:-:S04]  /*2dd0*/  SHF.L.U32 R3, R7, R2, RZ ;  /* 0x0000000207037219 */ /* 0x000fc800000006ff */
[----:B------:R-:W-:-:S04]  /*2de0*/  LOP3.LUT R0, R3, R0, RZ, 0xfc, !PT ;  /* 0x0000000003007212 */ /* 0x000fc800078efcff */
[C---:B------:R-:W-:Y:S02]  /*2df0*/  LOP3.LUT R2, R0.reuse, 0xffff, RZ, 0xc0, !PT ;  /* 0x0000ffff00027812 */ /* 0x040fe400078ec0ff */
[----:B0-----:R-:W-:-:S04]  /*2e00*/  LOP3.LUT R3, R0, 0xffff, R5, 0x80, !PT ;  /* 0x0000ffff00037812 */ /* 0x001fc800078e8005 */
[----:B------:R-:W-:-:S13]  /*2e10*/  ISETP.NE.AND P0, PT, R3, R2, PT ;  /* 0x000000020300720c */ /* 0x000fda0003f05270 */
[----:B------:R-:W-:Y:S05]  /*2e20*/  @P0 BRA `(.L_x_9) ;  /* 0x0000000000500947 */ /* 0x000fea0003800000 */
[----:B------:R-:W-:Y:S02]  /*2e30*/  SHF.R.U32.HI R5, RZ, 0x10, R5 ;  /* 0x00000010ff057819 */ /* 0x000fe40000011605 */
[----:B------:R-:W-:-:S04]  /*2e40*/  SHF.R.U32.HI R2, RZ, 0x10, R0 ;  /* 0x00000010ff027819 */ /* 0x000fc80000011600 */
[----:B------:R-:W-:-:S04]  /*2e50*/  LOP3.LUT R5, R5, R2, RZ, 0xc0, !PT ;  /* 0x0000000205057212 */ /* 0x000fc800078ec0ff */
[----:B------:R-:W-:-:S13]  /*2e60*/  ISETP.NE.AND P0, PT, R5, R2, PT ;  /* 0x000000020500720c */ /* 0x000fda0003f05270 */
[----:B------:R-:W-:Y:S05]  /*2e70*/  @P0 BRA `(.L_x_10) ;  /* 0x0000000000300947 */ /* 0x000fea0003800000 */
[----:B------:R-:W-:Y:S01]  /*2e80*/  R2UR UR4, R0 ;  /* 0x00000000000472ca */ /* 0x000fe200000e0000 */
[----:B------:R-:W-:Y:S01]  /*2e90*/  VOTEU.ANY UR5, UPT, PT ;  /* 0x0000000000057886 */ /* 0x000fe200038e0100 */
[----:B------:R-:W0:Y:S01]  /*2ea0*/  S2R R0, SR_LANEID ;  /* 0x0000000000007919 */ /* 0x000e220000000000 */
[----:B------:R-:W-:-:S10]  /*2eb0*/  UFLO.U32 UR5, UR5 ;  /* 0x00000005000572bd */ /* 0x000fd400080e0000 */
[----:B------:R-:W-:-:S06]  /*2ec0*/  ULOP3.LUT UR4, URZ, UR4, URZ, 0x33, !UPT ;  /* 0x00000004ff047292 */ /* 0x000fcc000f8e33ff */
[----:B------:R-:W-:-:S04]  /*2ed0*/  IMAD.U32 R2, RZ, RZ, UR4 ;  /* 0x00000004ff027e24 */ /* 0x000fc8000f8e00ff */
[----:B------:R-:W1:Y:S02]  /*2ee0*/  REDUX UR6, R2 ;  /* 0x00000000020673c4 */ /* 0x000e640000000000 */
[----:B------:R2:W-:Y:S01]  /*2ef0*/  UTCATOMSWS.AND URZ, UR4 ;  /* 0x0000000400ff79e3 */ /* 0x0005e20008000000 */
[----:B0-----:R-:W-:Y:S01]  /*2f00*/  ISETP.EQ.U32.AND P0, PT, R0, UR5, PT ;  /* 0x0000000500007c0c */ /* 0x001fe2000bf02070 */
[----:B-1----:R-:W-:-:S12]  /*2f10*/  IMAD.U32 R0, RZ, RZ, UR6 ;  /* 0x00000006ff007e24 */ /* 0x002fd8000f8e00ff */
[----:B------:R2:W-:Y:S01]  /*2f20*/  @P0 ATOMS.AND RZ, [UR13], R0 ;  /* 0x00000000ffff098c */ /* 0x0005e2000a80000d */
[----:B------:R-:W-:Y:S05]  /*2f30*/  BRA `(.L_x_8) ;  /* 0x0000000000147947 */ /* 0x000fea0003800000 */
.L_x_10:
[----:B------:R-:W-:-:S07]  /*2f40*/  MOV R2, 0x2f60 ;  /* 0x00002f6000027802 */ /* 0x000fce0000000f00 */
[----:B------:R-:W-:Y:S05]  /*2f50*/  CALL.REL.NOINC `($__internal_0_$__cuda_sm10x_tcgen05_guardrail_trap_col_being_dealloced_not_returned_by_alloc) ;  /* 0x0000000000207944 */ /* 0x000fea0003c00000 */
[----:B------:R-:W-:Y:S05]  /*2f60*/  BRA `(.L_x_8) ;  /* 0x0000000000087947 */ /* 0x000fea0003800000 */
.L_x_9:
[----:B------:R-:W-:-:S07]  /*2f70*/  MOV R2, 0x2f90 ;  /* 0x00002f9000027802 */ /* 0x000fce0000000f00 */
[----:B------:R-:W-:Y:S05]  /*2f80*/  CALL.REL.NOINC `($__internal_2_$__cuda_sm10x_tcgen05_guardrail_trap_unallocated_columns_being_dealloced) ;  /* 0x00000000002c7944 */ /* 0x000fea0003c00000 */
.L_x_8:
[----:B------:R-:W-:Y:S01]  /*2f90*/  NOP ;  /* 0x0000000000007918 */ /* 0x000fe20000000000 */
[----:B--2---:R-:W-:Y:S05]  /*2fa0*/  EXIT ;  /* 0x000000000000794d */ /* 0x004fea0003800000 */
.L_x_7:
[----:B------:R-:W1:Y:S02]  /*2fb0*/  SYNCS.PHASECHK.TRANS64.TRYWAIT P0, [UR14+0x5000], RZ ;  /* 0x005000ffff0075a7 */ /* 0x000e64000800110e */
[----:B-1----:R-:W-:Y:S05]  /*2fc0*/  @!P0 BRA `(.L_x_7) ;  /* 0xfffffffc00f88947 */ /* 0x002fea000383ffff */
[----:B------:R-:W-:Y:S05]  /*2fd0*/  BRA `(.L_x_11) ;  /* 0xffffffe800747947 */ /* 0x000fea000383ffff */
        .weak           $__internal_0_$__cuda_sm10x_tcgen05_guardrail_trap_col_being_dealloced_not_returned_by_alloc
        .type           $__internal_0_$__cuda_sm10x_tcgen05_guardrail_trap_col_being_dealloced_not_returned_by_alloc,@function
        .size           $__internal_0_$__cuda_sm10x_tcgen05_guardrail_trap_col_being_dealloced_not_returned_by_alloc,($__internal_1_$__cuda_sm10x_tcgen05_guardrail_trap_phase_invalid_during_alloc - $__internal_0_$__cuda_sm10x_tcgen05_guardrail_trap_col_being_dealloced_not_returned_by_alloc)
$__internal_0_$__cuda_sm10x_tcgen05_guardrail_trap_col_being_dealloced_not_returned_by_alloc:
[----:B------:R-:W-:Y:S05]  /*2fe0*/  BPT.TRAP 0x1 ;  /* 0x000000040000795c */ /* 0x000fea0000300000 */
[----:B------:R-:W-:-:S04]  /*2ff0*/  IMAD.MOV.U32 R3, RZ, RZ, 0x0 ;  /* 0x00000000ff037424 */ /* 0x000fc800078e00ff */
[----:B------:R-:W-:Y:S05]  /*3000*/  RET.REL.NODEC R2 `(gluon_mma) ;  /* 0xffffffcc02fc7950 */ /* 0x000fea0003c3ffff */
        .weak           $__internal_1_$__cuda_sm10x_tcgen05_guardrail_trap_phase_invalid_during_alloc
        .type           $__internal_1_$__cuda_sm10x_tcgen05_guardrail_trap_phase_invalid_during_alloc,@function
        .size           $__internal_1_$__cuda_sm10x_tcgen05_guardrail_trap_phase_invalid_during_alloc,($__internal_2_$__cuda_sm10x_tcgen05_guardrail_trap_unallocated_columns_being_dealloced - $__internal_1_$__cuda_sm10x_tcgen05_guardrail_trap_phase_invalid_during_alloc)
$__internal_1_$__cuda_sm10x_tcgen05_guardrail_trap_phase_invalid_during_alloc:
[----:B------:R-:W-:Y:S05]  /*3010*/  BPT.TRAP 0x1 ;  /* 0x000000040000795c */ /* 0x000fea0000300000 */
[----:B------:R-:W-:-:S04]  /*3020*/  IMAD.MOV.U32 R3, RZ, RZ, 0x0 ;  /* 0x00000000ff037424 */ /* 0x000fc800078e00ff */
[----:B------:R-:W-:Y:S05]  /*3030*/  RET.REL.NODEC R2 `(gluon_mma) ;  /* 0xffffffcc02f07950 */ /* 0x000fea0003c3ffff */
        .weak           $__internal_2_$__cuda_sm10x_tcgen05_guardrail_trap_unallocated_columns_being_dealloced
        .type           $__internal_2_$__cuda_sm10x_tcgen05_guardrail_trap_unallocated_columns_being_dealloced,@function
        .size           $__internal_2_$__cuda_sm10x_tcgen05_guardrail_trap_unallocated_columns_being_dealloced,(.L_x_15 - $__internal_2_$__cuda_sm10x_tcgen05_guardrail_trap_unallocated_columns_being_dealloced)
$__internal_2_$__cuda_sm10x_tcgen05_guardrail_trap_unallocated_columns_being_dealloced:
[----:B------:R-:W-:Y:S05]  /*3040*/  BPT.TRAP 0x1 ;  /* 0x000000040000795c */ /* 0x000fea0000300000 */
[----:B------:R-:W-:-:S04]  /*3050*/  IMAD.MOV.U32 R3, RZ, RZ, 0x0 ;  /* 0x00000000ff037424 */ /* 0x000fc800078e00ff */
[----:B------:R-:W-:Y:S05]  /*3060*/  RET.REL.NODEC R2 `(gluon_mma) ;  /* 0xffffffcc02e47950 */ /* 0x000fea0003c3ffff */
.L_x_12:
[----:B------:R-:W-:-:S00]  /*3070*/  BRA `(.L_x_12) ;  /* 0xfffffffc00fc7947 */ /* 0x000fc0000383ffff */
[----:B------:R-:W-:-:S00]  /*3080*/  NOP ;  /* 0x0000000000007918 */ /* 0x000fc00000000000 */
[----:B------:R-:W-:-:S00]  /*3090*/  NOP ;  /* 0x0000000000007918 */ /* 0x000fc00000000000 */
[----:B------:R-:W-:-:S00]  /*30a0*/  NOP ;  /* 0x0000000000007918 */ /* 0x000fc00000000000 */
[----:B------:R-:W-:-:S00]  /*30b0*/  NOP ;  /* 0x0000000000007918 */ /* 0x000fc00000000000 */
[----:B------:R-:W-:-:S00]  /*30c0*/  NOP ;  /* 0x0000000000007918 */ /* 0x000fc00000000000 */
[----:B------:R-:W-:-:S00]  /*30d0*/  NOP ;  /* 0x0000000000007918 */ /* 0x000fc00000000000 */
[----:B------:R-:W-:-:S00]  /*30e0*/  NOP ;  /* 0x0000000000007918 */ /* 0x000fc00000000000 */
[----:B------:R-:W-:-:S00]  /*30f0*/  NOP ;  /* 0x0000000000007918 */ /* 0x000fc00000000000 */
.L_x_15:


//--------------------- .nv.shared.gluon_mma      --------------------------
	.section	.nv.shared.gluon_mma,"aw",@nobits
	.sectionflags	@""
	.align	16
	.zero		1024


//--------------------- .nv.shared.reserved.0     --------------------------
	.section	.nv.shared.reserved.0,"aw",@nobits
	.align	8
	.weak		__nv_reservedSMEM_offset_0_alias
	.size		__nv_reservedSMEM_offset_0_alias, 0, 64
	.other		__nv_reservedSMEM_offset_0_alias,@"STO_CUDA_RESERVED_SHARED STV_DEFAULT"
__nv_reservedSMEM_offset_0_alias:
	.zero		0
.nv.shared.reserved.0:
	.zero		64
	.weak		__nv_reservedSMEM_allocation_phase
	.type		__nv_reservedSMEM_allocation_phase,@object
	.size		__nv_reservedSMEM_allocation_phase,(.L_0 - __nv_reservedSMEM_allocation_phase)
__nv_reservedSMEM_allocation_phase:
	.zero		1
.L_0:
	.zero		7
	.weak		__nv_reservedSMEM_devtool_atexit_pc
	.type		__nv_reservedSMEM_devtool_atexit_pc,@object
	.size		__nv_reservedSMEM_devtool_atexit_pc,(__nv_reservedSMEM_allocation_mask - __nv_reservedSMEM_devtool_atexit_pc)
__nv_reservedSMEM_devtool_atexit_pc:
	.zero		8
	.weak		__nv_reservedSMEM_allocation_mask
	.type		__nv_reservedSMEM_allocation_mask,@object
	.size		__nv_reservedSMEM_allocation_mask,(.L_2 - __nv_reservedSMEM_allocation_mask)
__nv_reservedSMEM_allocation_mask:
	.zero		4
.L_2:


//--------------------- .nv.constant0.gluon_mma   --------------------------
	.section	.nv.constant0.gluon_mma,"a",@progbits
	.sectionflags	@""
	.align	4
.nv.constant0.gluon_mma:
	.zero		936


//--------------------- SYMBOLS --------------------------

	.type		.nv.reservedSmem.offset0,@object
	.size		.nv.reservedSmem.offset0,0x4
	.type		.nv.reservedSmem.cap,@object
	.size		.nv.reservedSmem.cap,0x4
